// auto-generated by cutlass_sweep.gemm — config: {"arch": "sm_100", "cluster_m": 2, "cluster_n": 1, "dtype": "e4m3", "dtype_b": "e4m3", "layout": "nt", "stages": 0, "tile_k": 64, "tile_m": 64, "tile_n": 192}
#include "cutlass/cutlass.h"
#include "cutlass/gemm/collective/collective_builder.hpp"
#include "cutlass/gemm/device/gemm_universal_adapter.h"
#include "cutlass/gemm/kernel/gemm_universal.hpp"
#include "cutlass/epilogue/collective/collective_builder.hpp"

using ElemA = cutlass::float_e4m3_t;
using ElemB = cutlass::float_e4m3_t;
using ElemCD = cutlass::float_e4m3_t;
using Acc  = float;
using TileShape    = cute::Shape<cute::_64, cute::_192, cute::_64>;
using ClusterShape = cute::Shape<cute::_2, cute::_1, cute::_1>;

using CollectiveEpilogue = typename cutlass::epilogue::collective::CollectiveBuilder<
    cutlass::arch::Sm100, cutlass::arch::OpClassTensorOp,
    TileShape, ClusterShape,
    cutlass::epilogue::collective::EpilogueTileAuto,
    Acc, Acc,
    ElemCD, cutlass::layout::RowMajor, 128 / cutlass::sizeof_bits<ElemCD>::value,
    ElemCD, cutlass::layout::RowMajor, 128 / cutlass::sizeof_bits<ElemCD>::value,
    cutlass::epilogue::collective::EpilogueScheduleAuto
  >::CollectiveOp;

using CollectiveMainloop = typename cutlass::gemm::collective::CollectiveBuilder<
    cutlass::arch::Sm100, cutlass::arch::OpClassTensorOp,
    ElemA, cutlass::layout::RowMajor, 128 / cutlass::sizeof_bits<ElemA>::value,
    ElemB, cutlass::layout::ColumnMajor, 128 / cutlass::sizeof_bits<ElemB>::value,
    Acc,
    TileShape, ClusterShape,
    cutlass::gemm::collective::StageCountAutoCarveout<static_cast<int>(sizeof(typename CollectiveEpilogue::SharedStorage))>,
    cutlass::gemm::collective::KernelScheduleAuto
  >::CollectiveOp;

using GemmKernel = cutlass::gemm::kernel::GemmUniversal<
    cute::Shape<int,int,int,int>,
    CollectiveMainloop,
    CollectiveEpilogue
>;
using Gemm = cutlass::gemm::device::GemmUniversalAdapter<GemmKernel>;

// Force the device kernel symbol into the cubin without needing a host main.
auto* _anchor = &cutlass::device_kernel<GemmKernel>;


// ===== COMPILED SASS (sm_100a) =====

	.target	sm_100a

	.elftype	@"ET_EXEC"


//--------------------- .note.nv.tkinfo           --------------------------
	.section	.note.nv.tkinfo,"",@"SHT_NOTE"
	.sectionflags	@"SHF_NOTE_NV_TKINFO"
	.tkinfo
        /*0018*/ 	.word	0x00000002
        /*0030*/ 	.string	""
        /*0030*/ 	.string	"ptxas"
        /*0030*/ 	.string	"Cuda compilation tools, release 13.0, V13.0.88"
        /*0030*/ 	.string	"Build cuda_13.0.r13.0/compiler.36424714_0"
        /*0030*/ 	.string	"-arch sm_100a -m 64 "



//--------------------- .note.nv.cuinfo           --------------------------
	.section	.note.nv.cuinfo,"",@"SHT_NOTE"
	.sectionflags	@"SHF_NOTE_NV_CUINFO"
        /*0018*/ 	.short	0x0002
        /*001a*/ 	.short	0x0064
        /*001c*/ 	.short	0x0082
	.zero		2


//--------------------- .nv.info                  --------------------------
	.section	.nv.info,"",@"SHT_CUDA_INFO"
	.align	4


	//----- nvinfo : EIATTR_REGCOUNT
	.align		4
        /*0000*/ 	.byte	0x04, 0x2f
        /*0002*/ 	.short	(.L_20 - .L_19)
	.align		4
.L_19:
        /*0004*/ 	.word	index@(_ZN7cutlass13device_kernelINS_4gemm6kernel13GemmUniversalIN4cute5tupleIJiiiiEEENS1_10collective13CollectiveMmaINS1_35MainloopSm100TmaUmmaWarpSpecializedILi12ELi2ELi4ENS5_IJNS4_1CILi2EEENSA_ILi1EEESC_EEEEENS5_IJNSA_ILi64EEENSA_ILi192EEESF_EEENS_12float_e4m3_tENS5_IJlSC_lEEESI_SJ_NS4_8TiledMMAINS4_8MMA_AtomIJNS4_10MMA_TraitsINS4_19SM100_MMA_F8F6F4_SSEJSI_SI_fSF_SG_NS4_17integral_constantINS4_4UMMA5MajorELSQ_0EEESR_NSO_INSP_7ScaleInELSS_0EEEST_EEEEEENS4_6LayoutINS5_IJSC_SC_SC_EEENS5_IJNSA_ILi0EEESY_SY_EEEEENS5_IJNS4_10UnderscoreES11_S11_EEEEENS4_13SM90_TMA_LOADENS4_14ComposedLayoutINS4_7SwizzleILi2ELi4ELi3EEENS4_18smem_ptr_flag_bitsILi8EEENSW_INS5_IJNSA_ILi8EEESF_EEENS5_IJSF_SC_EEEEEEEvNS4_8identityENS4_23SM90_TMA_LOAD_MULTICASTES1E_vS1F_EENS_8epilogue10collective18CollectiveEpilogueINS1I_23Sm100TmaWarpSpecializedILi3ELi2ELi32ELb0ELb0EEEJSH_NS5_IJNSW_ISF_SC_EES1N_EEESI_SJ_SI_SJ_NS1I_6fusion15FusionCallbacksIS1M_NS1P_17LinearCombinationISI_fSI_fLNS_15FloatRoundStyleE2EEESH_S1O_JEEENS4_5SM1004TMEM4LOAD26SM100_TMEM_LOAD_16dp32b32xES14_S1E_NS4_39AutoVectorizingCopyWithAssumedAlignmentILi128EEENS4_14SM90_TMA_STOREES1E_S20_S20_EEEvvEEEEvNT_6ParamsE)
        /*0008*/ 	.word	0x00000078


	//----- nvinfo : EIATTR_FRAME_SIZE
	.align		4
.L_20:
        /*000c*/ 	.byte	0x04, 0x11
        /*000e*/ 	.short	(.L_22 - .L_21)
	.align		4
.L_21:
        /*0010*/ 	.word	index@($__internal_2_$__cuda_sm10x_tcgen05_guardrail_trap_unallocated_columns_being_dealloced)
        /*0014*/ 	.word	0x00000000


	//----- nvinfo : EIATTR_FRAME_SIZE
	.align		4
.L_22:
        /*0018*/ 	.byte	0x04, 0x11
        /*001a*/ 	.short	(.L_24 - .L_23)
	.align		4
.L_23:
        /*001c*/ 	.word	index@($__internal_1_$__cuda_sm10x_tcgen05_guardrail_trap_phase_invalid_during_alloc)
        /*0020*/ 	.word	0x00000000


	//----- nvinfo : EIATTR_FRAME_SIZE
	.align		4
.L_24:
        /*0024*/ 	.byte	0x04, 0x11
        /*0026*/ 	.short	(.L_26 - .L_25)
	.align		4
.L_25:
        /*0028*/ 	.word	index@($__internal_0_$__cuda_sm10x_tcgen05_guardrail_trap_col_being_dealloced_not_returned_by_alloc)
        /*002c*/ 	.word	0x00000000


	//----- nvinfo : EIATTR_FRAME_SIZE
	.align		4
.L_26:
        /*0030*/ 	.byte	0x04, 0x11
        /*0032*/ 	.short	(.L_28 - .L_27)
	.align		4
.L_27:
        /*0034*/ 	.word	index@(_ZN7cutlass13device_kernelINS_4gemm6kernel13GemmUniversalIN4cute5tupleIJiiiiEEENS1_10collective13CollectiveMmaINS1_35MainloopSm100TmaUmmaWarpSpecializedILi12ELi2ELi4ENS5_IJNS4_1CILi2EEENSA_ILi1EEESC_EEEEENS5_IJNSA_ILi64EEENSA_ILi192EEESF_EEENS_12float_e4m3_tENS5_IJlSC_lEEESI_SJ_NS4_8TiledMMAINS4_8MMA_AtomIJNS4_10MMA_TraitsINS4_19SM100_MMA_F8F6F4_SSEJSI_SI_fSF_SG_NS4_17integral_constantINS4_4UMMA5MajorELSQ_0EEESR_NSO_INSP_7ScaleInELSS_0EEEST_EEEEEENS4_6LayoutINS5_IJSC_SC_SC_EEENS5_IJNSA_ILi0EEESY_SY_EEEEENS5_IJNS4_10UnderscoreES11_S11_EEEEENS4_13SM90_TMA_LOADENS4_14ComposedLayoutINS4_7SwizzleILi2ELi4ELi3EEENS4_18smem_ptr_flag_bitsILi8EEENSW_INS5_IJNSA_ILi8EEESF_EEENS5_IJSF_SC_EEEEEEEvNS4_8identityENS4_23SM90_TMA_LOAD_MULTICASTES1E_vS1F_EENS_8epilogue10collective18CollectiveEpilogueINS1I_23Sm100TmaWarpSpecializedILi3ELi2ELi32ELb0ELb0EEEJSH_NS5_IJNSW_ISF_SC_EES1N_EEESI_SJ_SI_SJ_NS1I_6fusion15FusionCallbacksIS1M_NS1P_17LinearCombinationISI_fSI_fLNS_15FloatRoundStyleE2EEESH_S1O_JEEENS4_5SM1004TMEM4LOAD26SM100_TMEM_LOAD_16dp32b32xES14_S1E_NS4_39AutoVectorizingCopyWithAssumedAlignmentILi128EEENS4_14SM90_TMA_STOREES1E_S20_S20_EEEvvEEEEvNT_6ParamsE)
        /*0038*/ 	.word	0x00000000


	//----- nvinfo : EIATTR_MIN_STACK_SIZE
	.align		4
.L_28:
        /*003c*/ 	.byte	0x04, 0x12
        /*003e*/ 	.short	(.L_30 - .L_29)
	.align		4
.L_29:
        /*0040*/ 	.word	index@(_ZN7cutlass13device_kernelINS_4gemm6kernel13GemmUniversalIN4cute5tupleIJiiiiEEENS1_10collective13CollectiveMmaINS1_35MainloopSm100TmaUmmaWarpSpecializedILi12ELi2ELi4ENS5_IJNS4_1CILi2EEENSA_ILi1EEESC_EEEEENS5_IJNSA_ILi64EEENSA_ILi192EEESF_EEENS_12float_e4m3_tENS5_IJlSC_lEEESI_SJ_NS4_8TiledMMAINS4_8MMA_AtomIJNS4_10MMA_TraitsINS4_19SM100_MMA_F8F6F4_SSEJSI_SI_fSF_SG_NS4_17integral_constantINS4_4UMMA5MajorELSQ_0EEESR_NSO_INSP_7ScaleInELSS_0EEEST_EEEEEENS4_6LayoutINS5_IJSC_SC_SC_EEENS5_IJNSA_ILi0EEESY_SY_EEEEENS5_IJNS4_10UnderscoreES11_S11_EEEEENS4_13SM90_TMA_LOADENS4_14ComposedLayoutINS4_7SwizzleILi2ELi4ELi3EEENS4_18smem_ptr_flag_bitsILi8EEENSW_INS5_IJNSA_ILi8EEESF_EEENS5_IJSF_SC_EEEEEEEvNS4_8identityENS4_23SM90_TMA_LOAD_MULTICASTES1E_vS1F_EENS_8epilogue10collective18CollectiveEpilogueINS1I_23Sm100TmaWarpSpecializedILi3ELi2ELi32ELb0ELb0EEEJSH_NS5_IJNSW_ISF_SC_EES1N_EEESI_SJ_SI_SJ_NS1I_6fusion15FusionCallbacksIS1M_NS1P_17LinearCombinationISI_fSI_fLNS_15FloatRoundStyleE2EEESH_S1O_JEEENS4_5SM1004TMEM4LOAD26SM100_TMEM_LOAD_16dp32b32xES14_S1E_NS4_39AutoVectorizingCopyWithAssumedAlignmentILi128EEENS4_14SM90_TMA_STOREES1E_S20_S20_EEEvvEEEEvNT_6ParamsE)
        /*0044*/ 	.word	0x00000000
.L_30:


//--------------------- .nv.compat                --------------------------
	.section	.nv.compat,"",@"SHT_CUDA_COMPAT_INFO"
	.align	4
        /*0000*/ 	.byte	0x02, 0x09, 0x01, 0x00, 0x02, 0x02, 0x02, 0x00, 0x02, 0x05, 0x05, 0x00, 0x03, 0x07, 0x01, 0x01
        /*0010*/ 	.byte	0x02, 0x03, 0x01, 0x00, 0x02, 0x06, 0x01, 0x00, 0x04, 0x0b, 0x08, 0x00, 0x09, 0x00, 0x00, 0x00
        /*0020*/ 	.byte	0x00, 0x00, 0x00, 0x00


//--------------------- .nv.info._ZN7cutlass13device_kernelINS_4gemm6kernel13GemmUniversalIN4cute5tupleIJiiiiEEENS1_10collective13CollectiveMmaINS1_35MainloopSm100TmaUmmaWarpSpecializedILi12ELi2ELi4ENS5_IJNS4_1CILi2EEENSA_ILi1EEESC_EEEEENS5_IJNSA_ILi64EEENSA_ILi192EEESF_EEENS_12float_e4m3_tENS5_IJlSC_lEEESI_SJ_NS4_8TiledMMAINS4_8MMA_AtomIJNS4_10MMA_TraitsINS4_19SM100_MMA_F8F6F4_SSEJSI_SI_fSF_SG_NS4_17integral_constantINS4_4UMMA5MajorELSQ_0EEESR_NSO_INSP_7ScaleInELSS_0EEEST_EEEEEENS4_6LayoutINS5_IJSC_SC_SC_EEENS5_IJNSA_ILi0EEESY_SY_EEEEENS5_IJNS4_10UnderscoreES11_S11_EEEEENS4_13SM90_TMA_LOADENS4_14ComposedLayoutINS4_7SwizzleILi2ELi4ELi3EEENS4_18smem_ptr_flag_bitsILi8EEENSW_INS5_IJNSA_ILi8EEESF_EEENS5_IJSF_SC_EEEEEEEvNS4_8identityENS4_23SM90_TMA_LOAD_MULTICASTES1E_vS1F_EENS_8epilogue10collective18CollectiveEpilogueINS1I_23Sm100TmaWarpSpecializedILi3ELi2ELi32ELb0ELb0EEEJSH_NS5_IJNSW_ISF_SC_EES1N_EEESI_SJ_SI_SJ_NS1I_6fusion15FusionCallbacksIS1M_NS1P_17LinearCombinationISI_fSI_fLNS_15FloatRoundStyleE2EEESH_S1O_JEEENS4_5SM1004TMEM4LOAD26SM100_TMEM_LOAD_16dp32b32xES14_S1E_NS4_39AutoVectorizingCopyWithAssumedAlignmentILi128EEENS4_14SM90_TMA_STOREES1E_S20_S20_EEEvvEEEEvNT_6ParamsE --------------------------
	.section	.nv.info._ZN7cutlass13device_kernelINS_4gemm6kernel13GemmUniversalIN4cute5tupleIJiiiiEEENS1_10collective13CollectiveMmaINS1_35MainloopSm100TmaUmmaWarpSpecializedILi12ELi2ELi4ENS5_IJNS4_1CILi2EEENSA_ILi1EEESC_EEEEENS5_IJNSA_ILi64EEENSA_ILi192EEESF_EEENS_12float_e4m3_tENS5_IJlSC_lEEESI_SJ_NS4_8TiledMMAINS4_8MMA_AtomIJNS4_10MMA_TraitsINS4_19SM100_MMA_F8F6F4_SSEJSI_SI_fSF_SG_NS4_17integral_constantINS4_4UMMA5MajorELSQ_0EEESR_NSO_INSP_7ScaleInELSS_0EEEST_EEEEEENS4_6LayoutINS5_IJSC_SC_SC_EEENS5_IJNSA_ILi0EEESY_SY_EEEEENS5_IJNS4_10UnderscoreES11_S11_EEEEENS4_13SM90_TMA_LOADENS4_14ComposedLayoutINS4_7SwizzleILi2ELi4ELi3EEENS4_18smem_ptr_flag_bitsILi8EEENSW_INS5_IJNSA_ILi8EEESF_EEENS5_IJSF_SC_EEEEEEEvNS4_8identityENS4_23SM90_TMA_LOAD_MULTICASTES1E_vS1F_EENS_8epilogue10collective18CollectiveEpilogueINS1I_23Sm100TmaWarpSpecializedILi3ELi2ELi32ELb0ELb0EEEJSH_NS5_IJNSW_ISF_SC_EES1N_EEESI_SJ_SI_SJ_NS1I_6fusion15FusionCallbacksIS1M_NS1P_17LinearCombinationISI_fSI_fLNS_15FloatRoundStyleE2EEESH_S1O_JEEENS4_5SM1004TMEM4LOAD26SM100_TMEM_LOAD_16dp32b32xES14_S1E_NS4_39AutoVectorizingCopyWithAssumedAlignmentILi128EEENS4_14SM90_TMA_STOREES1E_S20_S20_EEEvvEEEEvNT_6ParamsE,"",@"SHT_CUDA_INFO"
	.sectionflags	@""
	.align	4


	//----- nvinfo : EIATTR_CUDA_API_VERSION
	.align		4
        /*0000*/ 	.byte	0x04, 0x37
        /*0002*/ 	.short	(.L_32 - .L_31)
.L_31:
        /*0004*/ 	.word	0x00000082


	//----- nvinfo : EIATTR_KPARAM_INFO
	.align		4
.L_32:
        /*0008*/ 	.byte	0x04, 0x17
        /*000a*/ 	.short	(.L_34 - .L_33)
.L_33:
        /*000c*/ 	.word	0x00000000
        /*0010*/ 	.short	0x0000
        /*0012*/ 	.short	0x0000
        /*0014*/ 	.byte	0x00, 0xf0, 0x01, 0x20


	//----- nvinfo : EIATTR_AT_ENTRY_FRAGMENTS
	.align		4
.L_34:
        /*0018*/ 	.byte	0x04, 0x4f
        /*001a*/ 	.short	(.L_36 - .L_35)


	//   ....[0]....
.L_35:
        /*001c*/ 	.word	0x00000006


	//----- nvinfo : EIATTR_RESERVED_SMEM_USED
	.align		4
.L_36:
        /*0020*/ 	.byte	0x01, 0x41
	.zero		2


	//----- nvinfo : EIATTR_SPARSE_MMA_MASK
	.align		4
        /*0024*/ 	.byte	0x03, 0x50
        /*0026*/ 	.short	0x0000


	//----- nvinfo : EIATTR_TCGEN05_1CTA_USED
	.align		4
        /*0028*/ 	.byte	0x01, 0x51
	.zero		2


	//----- nvinfo : EIATTR_MAXREG_COUNT
	.align		4
        /*002c*/ 	.byte	0x03, 0x1b
        /*002e*/ 	.short	0x00ff


	//----- nvinfo : EIATTR_NUM_BARRIERS
	.align		4
        /*0030*/ 	.byte	0x02, 0x4c
        /*0032*/ 	.byte	0x07
	.zero		1


	//----- nvinfo : EIATTR_EXTERNS
	.align		4
        /*0034*/ 	.byte	0x04, 0x0f
        /*0036*/ 	.short	(.L_38 - .L_37)


	//   ....[0]....
	.align		4
.L_37:
        /*0038*/ 	.word	index@(__assertfail)


	//----- nvinfo : EIATTR_MERCURY_ISA_VERSION
	.align		4
.L_38:
        /*003c*/ 	.byte	0x03, 0x5f
        /*003e*/ 	.short	0x0101


	//----- nvinfo : EIATTR_INT_WARP_WIDE_INSTR_OFFSETS
	.align		4
        /*0040*/ 	.byte	0x04, 0x31
        /*0042*/ 	.short	(.L_40 - .L_39)


	//   ....[0]....
.L_39:
        /*0044*/ 	.word	0x00004140


	//   ....[1]....
        /*0048*/ 	.word	0x00004160


	//   ....[2]....
        /*004c*/ 	.word	0x00004190


	//   ....[3]....
        /*0050*/ 	.word	0x00004d80


	//   ....[4]....
        /*0054*/ 	.word	0x00004de0


	//   ....[5]....
        /*0058*/ 	.word	0x00004ed0


	//   ....[6]....
        /*005c*/ 	.word	0x00004f60


	//   ....[7]....
        /*0060*/ 	.word	0x00005050


	//   ....[8]....
        /*0064*/ 	.word	0x00005100


	//----- nvinfo : EIATTR_COOP_GROUP_MASK_REGIDS
	.align		4
.L_40:
        /*0068*/ 	.byte	0x04, 0x29
        /*006a*/ 	.short	(.L_42 - .L_41)


	//   ....[0]....
.L_41:
        /*006c*/ 	.word	0xffffffff


	//   ....[1]....
        /*0070*/ 	.word	0xffffffff


	//   ....[2]....
        /*0074*/ 	.word	0xffffffff


	//   ....[3]....
        /*0078*/ 	.word	0xffffffff


	//   ....[4]....
        /*007c*/ 	.word	0xffffffff


	//   ....[5]....
        /*0080*/ 	.word	0xffffffff


	//   ....[6]....
        /*0084*/ 	.word	0xffffffff


	//   ....[7]....
        /*0088*/ 	.word	0xffffffff


	//   ....[8]....
        /*008c*/ 	.word	0xffffffff


	//   ....[9]....
        /*0090*/ 	.word	0xffffffff


	//   ....[10]....
        /*0094*/ 	.word	0xffffffff


	//   ....[11]....
        /*0098*/ 	.word	0xffffffff


	//   ....[12]....
        /*009c*/ 	.word	0xffffffff


	//   ....[13]....
        /*00a0*/ 	.word	0xffffffff


	//----- nvinfo : EIATTR_COOP_GROUP_INSTR_OFFSETS
	.align		4
.L_42:
        /*00a4*/ 	.byte	0x04, 0x28
        /*00a6*/ 	.short	(.L_44 - .L_43)


	//   ....[0]....
.L_43:
        /*00a8*/ 	.word	0x00000080


	//   ....[1]....
        /*00ac*/ 	.word	0x000004f0


	//   ....[2]....
        /*00b0*/ 	.word	0x000007b0


	//   ....[3]....
        /*00b4*/ 	.word	0x00000930


	//   ....[4]....
        /*00b8*/ 	.word	0x00000a30


	//   ....[5]....
        /*00bc*/ 	.word	0x00000ba0


	//   ....[6]....
        /*00c0*/ 	.word	0x00000d40


	//   ....[7]....
        /*00c4*/ 	.word	0x00000f00


	//   ....[8]....
        /*00c8*/ 	.word	0x000020d0


	//   ....[9]....
        /*00cc*/ 	.word	0x00003420


	//   ....[10]....
        /*00d0*/ 	.word	0x00003630


	//   ....[11]....
        /*00d4*/ 	.word	0x00003660


	//   ....[12]....
        /*00d8*/ 	.word	0x00004020


	//   ....[13]....
        /*00dc*/ 	.word	0x00004250


	//----- nvinfo : EIATTR_VRC_CTA_INIT_COUNT
	.align		4
.L_44:
        /*00e0*/ 	.byte	0x02, 0x4a
        /*00e2*/ 	.byte	0x80
	.zero		1


	//----- nvinfo : EIATTR_SYSCALL_OFFSETS
	.align		4
        /*00e4*/ 	.byte	0x04, 0x46
        /*00e6*/ 	.short	(.L_46 - .L_45)


	//   ....[0]....
.L_45:
        /*00e8*/ 	.word	0x00005d60


	//   ....[1]....
        /*00ec*/ 	.word	0x00005e90


	//   ....[2]....
        /*00f0*/ 	.word	0x000066a0


	//   ....[3]....
        /*00f4*/ 	.word	0x00007490


	//   ....[4]....
        /*00f8*/ 	.word	0x00008290


	//----- nvinfo : EIATTR_MBARRIER_INSTR_OFFSETS
	.align		4
.L_46:
        /*00fc*/ 	.byte	0x04, 0x39
        /*00fe*/ 	.short	(.L_48 - .L_47)


	//   ....[0]....
.L_47:
        /*0100*/ 	.word	0x00000610
        /*0104*/ 	.word	0x000000ff
        /*0108*/ 	.word	0x00000000
        /*010c*/ 	.short	0x0100
        /*010e*/ 	.byte	0x04
	.zero		1


	//   ....[1]....
        /*0110*/ 	.word	0x00000620
        /*0114*/ 	.word	0x000000ff
        /*0118*/ 	.word	0x00000060
        /*011c*/ 	.short	0x0100
        /*011e*/ 	.byte	0x04
	.zero		1


	//   ....[2]....
        /*0120*/ 	.word	0x00000630
        /*0124*/ 	.word	0x000000ff
        /*0128*/ 	.word	0x00000008
        /*012c*/ 	.short	0x0100
        /*012e*/ 	.byte	0x04
	.zero		1


	//   ....[3]....
        /*0130*/ 	.word	0x00000640
        /*0134*/ 	.word	0x000000ff
        /*0138*/ 	.word	0x00000068
        /*013c*/ 	.short	0x0100
        /*013e*/ 	.byte	0x04
	.zero		1


	//   ....[4]....
        /*0140*/ 	.word	0x00000650
        /*0144*/ 	.word	0x000000ff
        /*0148*/ 	.word	0x00000010
        /*014c*/ 	.short	0x0100
        /*014e*/ 	.byte	0x04
	.zero		1


	//   ....[5]....
        /*0150*/ 	.word	0x00000660
        /*0154*/ 	.word	0x000000ff
        /*0158*/ 	.word	0x00000070
        /*015c*/ 	.short	0x0100
        /*015e*/ 	.byte	0x04
	.zero		1


	//   ....[6]....
        /*0160*/ 	.word	0x00000670
        /*0164*/ 	.word	0x000000ff
        /*0168*/ 	.word	0x00000018
        /*016c*/ 	.short	0x0100
        /*016e*/ 	.byte	0x04
	.zero		1


	//   ....[7]....
        /*0170*/ 	.word	0x00000680
        /*0174*/ 	.word	0x000000ff
        /*0178*/ 	.word	0x00000078
        /*017c*/ 	.short	0x0100
        /*017e*/ 	.byte	0x04
	.zero		1


	//   ....[8]....
        /*0180*/ 	.word	0x00000690
        /*0184*/ 	.word	0x000000ff
        /*0188*/ 	.word	0x00000020
        /*018c*/ 	.short	0x0100
        /*018e*/ 	.byte	0x04
	.zero		1


	//   ....[9]....
        /*0190*/ 	.word	0x000006a0
        /*0194*/ 	.word	0x000000ff
        /*0198*/ 	.word	0x00000080
        /*019c*/ 	.short	0x0100
        /*019e*/ 	.byte	0x04
	.zero		1


	//   ....[10]....
        /*01a0*/ 	.word	0x000006b0
        /*01a4*/ 	.word	0x000000ff
        /*01a8*/ 	.word	0x00000028
        /*01ac*/ 	.short	0x0100
        /*01ae*/ 	.byte	0x04
	.zero		1


	//   ....[11]....
        /*01b0*/ 	.word	0x000006c0
        /*01b4*/ 	.word	0x000000ff
        /*01b8*/ 	.word	0x00000088
        /*01bc*/ 	.short	0x0100
        /*01be*/ 	.byte	0x04
	.zero		1


	//   ....[12]....
        /*01c0*/ 	.word	0x000006d0
        /*01c4*/ 	.word	0x000000ff
        /*01c8*/ 	.word	0x00000030
        /*01cc*/ 	.short	0x0100
        /*01ce*/ 	.byte	0x04
	.zero		1


	//   ....[13]....
        /*01d0*/ 	.word	0x000006e0
        /*01d4*/ 	.word	0x000000ff
        /*01d8*/ 	.word	0x00000090
        /*01dc*/ 	.short	0x0100
        /*01de*/ 	.byte	0x04
	.zero		1


	//   ....[14]....
        /*01e0*/ 	.word	0x000006f0
        /*01e4*/ 	.word	0x000000ff
        /*01e8*/ 	.word	0x00000038
        /*01ec*/ 	.short	0x0100
        /*01ee*/ 	.byte	0x04
	.zero		1


	//   ....[15]....
        /*01f0*/ 	.word	0x00000700
        /*01f4*/ 	.word	0x000000ff
        /*01f8*/ 	.word	0x00000098
        /*01fc*/ 	.short	0x0100
        /*01fe*/ 	.byte	0x04
	.zero		1


	//   ....[16]....
        /*0200*/ 	.word	0x00000710
        /*0204*/ 	.word	0x000000ff
        /*0208*/ 	.word	0x00000040
        /*020c*/ 	.short	0x0100
        /*020e*/ 	.byte	0x04
	.zero		1


	//   ....[17]....
        /*0210*/ 	.word	0x00000720
        /*0214*/ 	.word	0x000000ff
        /*0218*/ 	.word	0x000000a0
        /*021c*/ 	.short	0x0100
        /*021e*/ 	.byte	0x04
	.zero		1


	//   ....[18]....
        /*0220*/ 	.word	0x00000730
        /*0224*/ 	.word	0x000000ff
        /*0228*/ 	.word	0x00000048
        /*022c*/ 	.short	0x0100
        /*022e*/ 	.byte	0x04
	.zero		1


	//   ....[19]....
        /*0230*/ 	.word	0x00000740
        /*0234*/ 	.word	0x000000ff
        /*0238*/ 	.word	0x000000a8
        /*023c*/ 	.short	0x0100
        /*023e*/ 	.byte	0x04
	.zero		1


	//   ....[20]....
        /*0240*/ 	.word	0x00000750
        /*0244*/ 	.word	0x000000ff
        /*0248*/ 	.word	0x00000050
        /*024c*/ 	.short	0x0100
        /*024e*/ 	.byte	0x04
	.zero		1


	//   ....[21]....
        /*0250*/ 	.word	0x00000760
        /*0254*/ 	.word	0x000000ff
        /*0258*/ 	.word	0x000000b0
        /*025c*/ 	.short	0x0100
        /*025e*/ 	.byte	0x04
	.zero		1


	//   ....[22]....
        /*0260*/ 	.word	0x00000770
        /*0264*/ 	.word	0x000000ff
        /*0268*/ 	.word	0x00000058
        /*026c*/ 	.short	0x0100
        /*026e*/ 	.byte	0x04
	.zero		1


	//   ....[23]....
        /*0270*/ 	.word	0x00000780
        /*0274*/ 	.word	0x000000ff
        /*0278*/ 	.word	0x000000b8
        /*027c*/ 	.short	0x0100
        /*027e*/ 	.byte	0x04
	.zero		1


	//   ....[24]....
        /*0280*/ 	.word	0x000008c0
        /*0284*/ 	.word	0x000000ff
        /*0288*/ 	.word	0x000000c0
        /*028c*/ 	.short	0x0100
        /*028e*/ 	.byte	0x04
	.zero		1


	//   ....[25]....
        /*0290*/ 	.word	0x000008d0
        /*0294*/ 	.word	0x000000ff
        /*0298*/ 	.word	0x000000d8
        /*029c*/ 	.short	0x0100
        /*029e*/ 	.byte	0x04
	.zero		1


	//   ....[26]....
        /*02a0*/ 	.word	0x000008e0
        /*02a4*/ 	.word	0x000000ff
        /*02a8*/ 	.word	0x000000c8
        /*02ac*/ 	.short	0x0100
        /*02ae*/ 	.byte	0x04
	.zero		1


	//   ....[27]....
        /*02b0*/ 	.word	0x000008f0
        /*02b4*/ 	.word	0x000000ff
        /*02b8*/ 	.word	0x000000e0
        /*02bc*/ 	.short	0x0100
        /*02be*/ 	.byte	0x04
	.zero		1


	//   ....[28]....
        /*02c0*/ 	.word	0x00000900
        /*02c4*/ 	.word	0x000000ff
        /*02c8*/ 	.word	0x000000d0
        /*02cc*/ 	.short	0x0100
        /*02ce*/ 	.byte	0x04
	.zero		1


	//   ....[29]....
        /*02d0*/ 	.word	0x00000910
        /*02d4*/ 	.word	0x000000ff
        /*02d8*/ 	.word	0x000000e8
        /*02dc*/ 	.short	0x0100
        /*02de*/ 	.byte	0x04
	.zero		1


	//   ....[30]....
        /*02e0*/ 	.word	0x00000a00
        /*02e4*/ 	.word	0x000000ff
        /*02e8*/ 	.word	0x000000f0
        /*02ec*/ 	.short	0x0100
        /*02ee*/ 	.byte	0x06
	.zero		1


	//   ....[31]....
        /*02f0*/ 	.word	0x00000a10
        /*02f4*/ 	.word	0x000000ff
        /*02f8*/ 	.word	0x000000f8
        /*02fc*/ 	.short	0x0100
        /*02fe*/ 	.byte	0x06
	.zero		1


	//   ....[32]....
        /*0300*/ 	.word	0x00000b50
        /*0304*/ 	.word	0x000000ff
        /*0308*/ 	.word	0x00000100
        /*030c*/ 	.short	0x0100
        /*030e*/ 	.byte	0x06
	.zero		1


	//   ....[33]....
        /*0310*/ 	.word	0x00000b60
        /*0314*/ 	.word	0x000000ff
        /*0318*/ 	.word	0x00000110
        /*031c*/ 	.short	0x0100
        /*031e*/ 	.byte	0x06
	.zero		1


	//   ....[34]....
        /*0320*/ 	.word	0x00000b70
        /*0324*/ 	.word	0x000000ff
        /*0328*/ 	.word	0x00000108
        /*032c*/ 	.short	0x0100
        /*032e*/ 	.byte	0x06
	.zero		1


	//   ....[35]....
        /*0330*/ 	.word	0x00000b80
        /*0334*/ 	.word	0x000000ff
        /*0338*/ 	.word	0x00000118
        /*033c*/ 	.short	0x0100
        /*033e*/ 	.byte	0x06
	.zero		1


	//   ....[36]....
        /*0340*/ 	.word	0x00000cb0
        /*0344*/ 	.word	0x000000ff
        /*0348*/ 	.word	0x00000120
        /*034c*/ 	.short	0x0100
        /*034e*/ 	.byte	0x04
	.zero		1


	//   ....[37]....
        /*0350*/ 	.word	0x00000cc0
        /*0354*/ 	.word	0x000000ff
        /*0358*/ 	.word	0x00000140
        /*035c*/ 	.short	0x0100
        /*035e*/ 	.byte	0x04
	.zero		1


	//   ....[38]....
        /*0360*/ 	.word	0x00000cd0
        /*0364*/ 	.word	0x000000ff
        /*0368*/ 	.word	0x00000128
        /*036c*/ 	.short	0x0100
        /*036e*/ 	.byte	0x04
	.zero		1


	//   ....[39]....
        /*0370*/ 	.word	0x00000ce0
        /*0374*/ 	.word	0x000000ff
        /*0378*/ 	.word	0x00000148
        /*037c*/ 	.short	0x0100
        /*037e*/ 	.byte	0x04
	.zero		1


	//   ....[40]....
        /*0380*/ 	.word	0x00000cf0
        /*0384*/ 	.word	0x000000ff
        /*0388*/ 	.word	0x00000130
        /*038c*/ 	.short	0x0100
        /*038e*/ 	.byte	0x04
	.zero		1


	//   ....[41]....
        /*0390*/ 	.word	0x00000d00
        /*0394*/ 	.word	0x000000ff
        /*0398*/ 	.word	0x00000150
        /*039c*/ 	.short	0x0100
        /*039e*/ 	.byte	0x04
	.zero		1


	//   ....[42]....
        /*03a0*/ 	.word	0x00000d10
        /*03a4*/ 	.word	0x000000ff
        /*03a8*/ 	.word	0x00000138
        /*03ac*/ 	.short	0x0100
        /*03ae*/ 	.byte	0x04
	.zero		1


	//   ....[43]....
        /*03b0*/ 	.word	0x00000d20
        /*03b4*/ 	.word	0x000000ff
        /*03b8*/ 	.word	0x00000158
        /*03bc*/ 	.short	0x0100
        /*03be*/ 	.byte	0x04
	.zero		1


	//   ....[44]....
        /*03c0*/ 	.word	0x00000e10
        /*03c4*/ 	.word	0x000000ff
        /*03c8*/ 	.word	0x00000160
        /*03cc*/ 	.short	0x0100
        /*03ce*/ 	.byte	0x04
	.zero		1


	//   ....[45]....
        /*03d0*/ 	.word	0x00000e20
        /*03d4*/ 	.word	0x000000ff
        /*03d8*/ 	.word	0x00000170
        /*03dc*/ 	.short	0x0100
        /*03de*/ 	.byte	0x04
	.zero		1


	//   ....[46]....
        /*03e0*/ 	.word	0x00000e30
        /*03e4*/ 	.word	0x000000ff
        /*03e8*/ 	.word	0x00000168
        /*03ec*/ 	.short	0x0100
        /*03ee*/ 	.byte	0x04
	.zero		1


	//   ....[47]....
        /*03f0*/ 	.word	0x00000e40
        /*03f4*/ 	.word	0x000000ff
        /*03f8*/ 	.word	0x00000178
        /*03fc*/ 	.short	0x0100
        /*03fe*/ 	.byte	0x04
	.zero		1


	//   ....[48]....
        /*0400*/ 	.word	0x00001980
        /*0404*/ 	.word	0x00000000
        /*0408*/ 	.word	0x00000170
        /*040c*/ 	.short	0x010a
        /*040e*/ 	.byte	0xff
	.zero		1


	//   ....[49]....
        /*0410*/ 	.word	0x000019a0
        /*0414*/ 	.word	0x00000000
        /*0418*/ 	.word	0x00000160
        /*041c*/ 	.short	0x0101
        /*041e*/ 	.byte	0xff
	.zero		1


	//   ....[50]....
        /*0420*/ 	.word	0x00001a60
        /*0424*/ 	.word	0x000000ff
        /*0428*/ 	.word	0x00000060
        /*042c*/ 	.short	0x010a
        /*042e*/ 	.byte	0x07
	.zero		1


	//   ....[51]....
        /*0430*/ 	.word	0x00001ae0
        /*0434*/ 	.word	0x000000ff
        /*0438*/ 	.word	0x00000060
        /*043c*/ 	.short	0x010a
        /*043e*/ 	.byte	0x21
	.zero		1


	//   ....[52]....
        /*0440*/ 	.word	0x00001c70
        /*0444*/ 	.word	0x000000ff
        /*0448*/ 	.word	0x00000060
        /*044c*/ 	.short	0x010a
        /*044e*/ 	.byte	0x08
	.zero		1


	//   ....[53]....
        /*0450*/ 	.word	0x00001d90
        /*0454*/ 	.word	0x000000ff
        /*0458*/ 	.word	0x000000f8
        /*045c*/ 	.short	0x0101
        /*045e*/ 	.byte	0x06
	.zero		1


	//   ....[54]....
        /*0460*/ 	.word	0x00001db0
        /*0464*/ 	.word	0x000000ff
        /*0468*/ 	.word	0x00000060
        /*046c*/ 	.short	0x010a
        /*046e*/ 	.byte	0x07
	.zero		1


	//   ....[55]....
        /*0470*/ 	.word	0x00001e30
        /*0474*/ 	.word	0x000000ff
        /*0478*/ 	.word	0x00000060
        /*047c*/ 	.short	0x010a
        /*047e*/ 	.byte	0x09
	.zero		1


	//   ....[56]....
        /*0480*/ 	.word	0x00001fc0
        /*0484*/ 	.word	0x000000ff
        /*0488*/ 	.word	0x00000060
        /*048c*/ 	.short	0x010a
        /*048e*/ 	.byte	0x08
	.zero		1


	//   ....[57]....
        /*0490*/ 	.word	0x00002100
        /*0494*/ 	.word	0x00000003
        /*0498*/ 	.word	0x00000100
        /*049c*/ 	.short	0x010a
        /*049e*/ 	.byte	0xff
	.zero		1


	//   ....[58]....
        /*04a0*/ 	.word	0x00002250
        /*04a4*/ 	.word	0x00000000
        /*04a8*/ 	.word	0x00000000
        /*04ac*/ 	.short	0x0101
        /*04ae*/ 	.byte	0xff
	.zero		1


	//   ....[59]....
        /*04b0*/ 	.word	0x000027f0
        /*04b4*/ 	.word	0x000000ff
        /*04b8*/ 	.word	0x00000000
        /*04bc*/ 	.short	0x010a
        /*04be*/ 	.byte	0x04
	.zero		1


	//   ....[60]....
        /*04c0*/ 	.word	0x00002880
        /*04c4*/ 	.word	0x000000ff
        /*04c8*/ 	.word	0x00000000
        /*04cc*/ 	.short	0x010a
        /*04ce*/ 	.byte	0x05
	.zero		1


	//   ....[61]....
        /*04d0*/ 	.word	0x00002910
        /*04d4*/ 	.word	0x000000ff
        /*04d8*/ 	.word	0x00000000
        /*04dc*/ 	.short	0x010a
        /*04de*/ 	.byte	0x05
	.zero		1


	//   ....[62]....
        /*04e0*/ 	.word	0x000029a0
        /*04e4*/ 	.word	0x000000ff
        /*04e8*/ 	.word	0x00000000
        /*04ec*/ 	.short	0x010a
        /*04ee*/ 	.byte	0x05
	.zero		1


	//   ....[63]....
        /*04f0*/ 	.word	0x00002a30
        /*04f4*/ 	.word	0x000000ff
        /*04f8*/ 	.word	0x00000000
        /*04fc*/ 	.short	0x010a
        /*04fe*/ 	.byte	0x05
	.zero		1


	//   ....[64]....
        /*0500*/ 	.word	0x00002ac0
        /*0504*/ 	.word	0x000000ff
        /*0508*/ 	.word	0x00000000
        /*050c*/ 	.short	0x010a
        /*050e*/ 	.byte	0x05
	.zero		1


	//   ....[65]....
        /*0510*/ 	.word	0x00002b50
        /*0514*/ 	.word	0x000000ff
        /*0518*/ 	.word	0x00000000
        /*051c*/ 	.short	0x010a
        /*051e*/ 	.byte	0x05
	.zero		1


	//   ....[66]....
        /*0520*/ 	.word	0x00002be0
        /*0524*/ 	.word	0x000000ff
        /*0528*/ 	.word	0x00000000
        /*052c*/ 	.short	0x010a
        /*052e*/ 	.byte	0x05
	.zero		1


	//   ....[67]....
        /*0530*/ 	.word	0x00002c70
        /*0534*/ 	.word	0x000000ff
        /*0538*/ 	.word	0x00000000
        /*053c*/ 	.short	0x010a
        /*053e*/ 	.byte	0x05
	.zero		1


	//   ....[68]....
        /*0540*/ 	.word	0x00002d00
        /*0544*/ 	.word	0x000000ff
        /*0548*/ 	.word	0x00000000
        /*054c*/ 	.short	0x010a
        /*054e*/ 	.byte	0x05
	.zero		1


	//   ....[69]....
        /*0550*/ 	.word	0x00002d90
        /*0554*/ 	.word	0x000000ff
        /*0558*/ 	.word	0x00000000
        /*055c*/ 	.short	0x010a
        /*055e*/ 	.byte	0x05
	.zero		1


	//   ....[70]....
        /*0560*/ 	.word	0x00002e30
        /*0564*/ 	.word	0x00000000
        /*0568*/ 	.word	0x00000000
        /*056c*/ 	.short	0x010a
        /*056e*/ 	.byte	0xff
	.zero		1


	//   ....[71]....
        /*0570*/ 	.word	0x00002f70
        /*0574*/ 	.word	0x00000002
        /*0578*/ 	.word	0x00000160
        /*057c*/ 	.short	0x010a
        /*057e*/ 	.byte	0xff
	.zero		1


	//   ....[72]....
        /*0580*/ 	.word	0x00002fd0
        /*0584*/ 	.word	0x00000004
        /*0588*/ 	.word	0x00000000
        /*058c*/ 	.short	0x0101
        /*058e*/ 	.byte	0xff
	.zero		1


	//   ....[73]....
        /*0590*/ 	.word	0x00002ff0
        /*0594*/ 	.word	0x000000ff
        /*0598*/ 	.word	0x00000110
        /*059c*/ 	.short	0x010a
        /*059e*/ 	.byte	0x04
	.zero		1


	//   ....[74]....
        /*05a0*/ 	.word	0x00003110
        /*05a4*/ 	.word	0x00000002
        /*05a8*/ 	.word	0x00000100
        /*05ac*/ 	.short	0x010a
        /*05ae*/ 	.byte	0xff
	.zero		1


	//   ....[75]....
        /*05b0*/ 	.word	0x00003220
        /*05b4*/ 	.word	0x00000002
        /*05b8*/ 	.word	0x00000000
        /*05bc*/ 	.short	0x0101
        /*05be*/ 	.byte	0xff
	.zero		1


	//   ....[76]....
        /*05c0*/ 	.word	0x000032b0
        /*05c4*/ 	.word	0x000000ff
        /*05c8*/ 	.word	0x00000110
        /*05cc*/ 	.short	0x0106
        /*05ce*/ 	.byte	0x04
	.zero		1


	//   ....[77]....
        /*05d0*/ 	.word	0x000032d0
        /*05d4*/ 	.word	0x000000ff
        /*05d8*/ 	.word	0x00000110
        /*05dc*/ 	.short	0x010a
        /*05de*/ 	.byte	0x04
	.zero		1


	//   ....[78]....
        /*05e0*/ 	.word	0x00003360
        /*05e4*/ 	.word	0x000000ff
        /*05e8*/ 	.word	0x00000110
        /*05ec*/ 	.short	0x0106
        /*05ee*/ 	.byte	0x07
	.zero		1


	//   ....[79]....
        /*05f0*/ 	.word	0x000033a0
        /*05f4*/ 	.word	0x00000000
        /*05f8*/ 	.word	0x00000110
        /*05fc*/ 	.short	0x010a
        /*05fe*/ 	.byte	0xff
	.zero		1


	//   ....[80]....
        /*0600*/ 	.word	0x000038c0
        /*0604*/ 	.word	0x00000000
        /*0608*/ 	.word	0x00000100
        /*060c*/ 	.short	0x010a
        /*060e*/ 	.byte	0xff
	.zero		1


	//   ....[81]....
        /*0610*/ 	.word	0x000039c0
        /*0614*/ 	.word	0x00000003
        /*0618*/ 	.word	0x00000000
        /*061c*/ 	.short	0x0101
        /*061e*/ 	.byte	0xff
	.zero		1


	//   ....[82]....
        /*0620*/ 	.word	0x000039d0
        /*0624*/ 	.word	0x000000ff
        /*0628*/ 	.word	0x00000000
        /*062c*/ 	.short	0x010a
        /*062e*/ 	.byte	0x05
	.zero		1


	//   ....[83]....
        /*0630*/ 	.word	0x00003a50
        /*0634*/ 	.word	0x000000ff
        /*0638*/ 	.word	0x00000140
        /*063c*/ 	.short	0x010a
        /*063e*/ 	.byte	0x17
	.zero		1


	//   ....[84]....
        /*0640*/ 	.word	0x00003b20
        /*0644*/ 	.word	0x000000ff
        /*0648*/ 	.word	0x00000000
        /*064c*/ 	.short	0x010a
        /*064e*/ 	.byte	0x07
	.zero		1


	//   ....[85]....
        /*0650*/ 	.word	0x00003c60
        /*0654*/ 	.word	0x000000ff
        /*0658*/ 	.word	0x00000000
        /*065c*/ 	.short	0x010a
        /*065e*/ 	.byte	0x06
	.zero		1


	//   ....[86]....
        /*0660*/ 	.word	0x00003e50
        /*0664*/ 	.word	0x000000ff
        /*0668*/ 	.word	0x00000000
        /*066c*/ 	.short	0x010a
        /*066e*/ 	.byte	0x04
	.zero		1


	//   ....[87]....
        /*0670*/ 	.word	0x00003ee0
        /*0674*/ 	.word	0x000000ff
        /*0678*/ 	.word	0x00000000
        /*067c*/ 	.short	0x010a
        /*067e*/ 	.byte	0x05
	.zero		1


	//   ....[88]....
        /*0680*/ 	.word	0x00003f70
        /*0684*/ 	.word	0x000000ff
        /*0688*/ 	.word	0x00000000
        /*068c*/ 	.short	0x010a
        /*068e*/ 	.byte	0x05
	.zero		1


	//   ....[89]....
        /*0690*/ 	.word	0x00004000
        /*0694*/ 	.word	0x000000ff
        /*0698*/ 	.word	0x00000000
        /*069c*/ 	.short	0x010a
        /*069e*/ 	.byte	0x04
	.zero		1


	//   ....[90]....
        /*06a0*/ 	.word	0x00004540
        /*06a4*/ 	.word	0x00000008
        /*06a8*/ 	.word	0x00000100
        /*06ac*/ 	.short	0x010a
        /*06ae*/ 	.byte	0xff
	.zero		1


	//   ....[91]....
        /*06b0*/ 	.word	0x000046b0
        /*06b4*/ 	.word	0x00000000
        /*06b8*/ 	.word	0x00000000
        /*06bc*/ 	.short	0x0101
        /*06be*/ 	.byte	0xff
	.zero		1


	//   ....[92]....
        /*06c0*/ 	.word	0x00004b90
        /*06c4*/ 	.word	0x000000ff
        /*06c8*/ 	.word	0x000000f8
        /*06cc*/ 	.short	0x010a
        /*06ce*/ 	.byte	0x15
	.zero		1


	//   ....[93]....
        /*06d0*/ 	.word	0x00004d20
        /*06d4*/ 	.word	0x000000ff
        /*06d8*/ 	.word	0x000000d8
        /*06dc*/ 	.short	0x010a
        /*06de*/ 	.byte	0x15
	.zero		1


	//   ....[94]....
        /*06e0*/ 	.word	0x00004e80
        /*06e4*/ 	.word	0x000000ff
        /*06e8*/ 	.word	0x000000c0
        /*06ec*/ 	.short	0x010b
        /*06ee*/ 	.byte	0x15
	.zero		1


	//   ....[95]....
        /*06f0*/ 	.word	0x00004e90
        /*06f4*/ 	.word	0x000000ff
        /*06f8*/ 	.word	0x00000000
        /*06fc*/ 	.short	0x0101
        /*06fe*/ 	.byte	0x2b
	.zero		1


	//   ....[96]....
        /*0700*/ 	.word	0x00004ea0
        /*0704*/ 	.word	0x000000ff
        /*0708*/ 	.word	0x000000e0
        /*070c*/ 	.short	0x010a
        /*070e*/ 	.byte	0x15
	.zero		1


	//   ....[97]....
        /*0710*/ 	.word	0x00005000
        /*0714*/ 	.word	0x000000ff
        /*0718*/ 	.word	0x000000c8
        /*071c*/ 	.short	0x010b
        /*071e*/ 	.byte	0x15
	.zero		1


	//   ....[98]....
        /*0720*/ 	.word	0x00005010
        /*0724*/ 	.word	0x000000ff
        /*0728*/ 	.word	0x00000000
        /*072c*/ 	.short	0x0101
        /*072e*/ 	.byte	0x29
	.zero		1


	//   ....[99]....
        /*0730*/ 	.word	0x00005020
        /*0734*/ 	.word	0x000000ff
        /*0738*/ 	.word	0x000000e8
        /*073c*/ 	.short	0x010a
        /*073e*/ 	.byte	0x15
	.zero		1


	//   ....[100]....
        /*0740*/ 	.word	0x00005200
        /*0744*/ 	.word	0x000000ff
        /*0748*/ 	.word	0x000000d0
        /*074c*/ 	.short	0x010b
        /*074e*/ 	.byte	0x15
	.zero		1


	//   ....[101]....
        /*0750*/ 	.word	0x00005210
        /*0754*/ 	.word	0x000000ff
        /*0758*/ 	.word	0x00000000
        /*075c*/ 	.short	0x0101
        /*075e*/ 	.byte	0x28
	.zero		1


	//   ....[102]....
        /*0760*/ 	.word	0x00005240
        /*0764*/ 	.word	0x000000ff
        /*0768*/ 	.word	0x000000d8
        /*076c*/ 	.short	0x010a
        /*076e*/ 	.byte	0x15
	.zero		1


	//   ....[103]....
        /*0770*/ 	.word	0x00005260
        /*0774*/ 	.word	0x000000ff
        /*0778*/ 	.word	0x000000e0
        /*077c*/ 	.short	0x010a
        /*077e*/ 	.byte	0x15
	.zero		1


	//   ....[104]....
        /*0780*/ 	.word	0x000052a0
        /*0784*/ 	.word	0x00000000
        /*0788*/ 	.word	0x000000e8
        /*078c*/ 	.short	0x010a
        /*078e*/ 	.byte	0xff
	.zero		1


	//   ....[105]....
        /*0790*/ 	.word	0x000055f0
        /*0794*/ 	.word	0x00000008
        /*0798*/ 	.word	0x00000100
        /*079c*/ 	.short	0x010a
        /*079e*/ 	.byte	0xff
	.zero		1


	//   ....[106]....
        /*07a0*/ 	.word	0x00005770
        /*07a4*/ 	.word	0x00000000
        /*07a8*/ 	.word	0x00000000
        /*07ac*/ 	.short	0x0101
        /*07ae*/ 	.byte	0xff
	.zero		1


	//   ....[107]....
        /*07b0*/ 	.word	0x000062b0
        /*07b4*/ 	.word	0x00000000
        /*07b8*/ 	.word	0x000000c0
        /*07bc*/ 	.short	0x010a
        /*07be*/ 	.byte	0xff
	.zero		1


	//   ....[108]....
        /*07c0*/ 	.word	0x00006300
        /*07c4*/ 	.word	0x00000063
        /*07c8*/ 	.word	0x00000120
        /*07cc*/ 	.short	0x010a
        /*07ce*/ 	.byte	0xff
	.zero		1


	//   ....[109]....
        /*07d0*/ 	.word	0x000063f0
        /*07d4*/ 	.word	0x00000000
        /*07d8*/ 	.word	0x000000c0
        /*07dc*/ 	.short	0x010a
        /*07de*/ 	.byte	0xff
	.zero		1


	//   ....[110]....
        /*07e0*/ 	.word	0x00006500
        /*07e4*/ 	.word	0x00000000
        /*07e8*/ 	.word	0x00000000
        /*07ec*/ 	.short	0x0101
        /*07ee*/ 	.byte	0xff
	.zero		1


	//   ....[111]....
        /*07f0*/ 	.word	0x00006580
        /*07f4*/ 	.word	0x00000063
        /*07f8*/ 	.word	0x00000120
        /*07fc*/ 	.short	0x010a
        /*07fe*/ 	.byte	0xff
	.zero		1


	//   ....[112]....
        /*0800*/ 	.word	0x00007130
        /*0804*/ 	.word	0x00000005
        /*0808*/ 	.word	0x000000c0
        /*080c*/ 	.short	0x010a
        /*080e*/ 	.byte	0xff
	.zero		1


	//   ....[113]....
        /*0810*/ 	.word	0x00007200
        /*0814*/ 	.word	0x00000005
        /*0818*/ 	.word	0x000000c0
        /*081c*/ 	.short	0x010a
        /*081e*/ 	.byte	0xff
	.zero		1


	//   ....[114]....
        /*0820*/ 	.word	0x00007310
        /*0824*/ 	.word	0x00000000
        /*0828*/ 	.word	0x00000000
        /*082c*/ 	.short	0x0101
        /*082e*/ 	.byte	0xff
	.zero		1


	//   ....[115]....
        /*0830*/ 	.word	0x00007f30
        /*0834*/ 	.word	0x00000004
        /*0838*/ 	.word	0x000000c0
        /*083c*/ 	.short	0x010a
        /*083e*/ 	.byte	0xff
	.zero		1


	//   ....[116]....
        /*0840*/ 	.word	0x00008000
        /*0844*/ 	.word	0x00000004
        /*0848*/ 	.word	0x000000c0
        /*084c*/ 	.short	0x010a
        /*084e*/ 	.byte	0xff
	.zero		1


	//   ....[117]....
        /*0850*/ 	.word	0x00008110
        /*0854*/ 	.word	0x00000000
        /*0858*/ 	.word	0x00000000
        /*085c*/ 	.short	0x0101
        /*085e*/ 	.byte	0xff
	.zero		1


	//   ....[118]....
        /*0860*/ 	.word	0x000085b0
        /*0864*/ 	.word	0x000000ff
        /*0868*/ 	.word	0x00000000
        /*086c*/ 	.short	0x0101
        /*086e*/ 	.byte	0x04
	.zero		1


	//   ....[119]....
        /*0870*/ 	.word	0x00008e50
        /*0874*/ 	.word	0x00000000
        /*0878*/ 	.word	0x00000170
        /*087c*/ 	.short	0x010a
        /*087e*/ 	.byte	0xff
	.zero		1


	//   ....[120]....
        /*0880*/ 	.word	0x00008eb0
        /*0884*/ 	.word	0x00000000
        /*0888*/ 	.word	0x00000060
        /*088c*/ 	.short	0x010a
        /*088e*/ 	.byte	0xff
	.zero		1


	//   ....[121]....
        /*0890*/ 	.word	0x00008f10
        /*0894*/ 	.word	0x00000000
        /*0898*/ 	.word	0x00000060
        /*089c*/ 	.short	0x010a
        /*089e*/ 	.byte	0xff
	.zero		1


	//   ....[122]....
        /*08a0*/ 	.word	0x00008f60
        /*08a4*/ 	.word	0x00000003
        /*08a8*/ 	.word	0x00000100
        /*08ac*/ 	.short	0x010a
        /*08ae*/ 	.byte	0xff
	.zero		1


	//   ....[123]....
        /*08b0*/ 	.word	0x00008fc0
        /*08b4*/ 	.word	0x00000000
        /*08b8*/ 	.word	0x00000000
        /*08bc*/ 	.short	0x010a
        /*08be*/ 	.byte	0xff
	.zero		1


	//   ....[124]....
        /*08c0*/ 	.word	0x00009020
        /*08c4*/ 	.word	0x00000000
        /*08c8*/ 	.word	0x00000000
        /*08cc*/ 	.short	0x010a
        /*08ce*/ 	.byte	0xff
	.zero		1


	//   ....[125]....
        /*08d0*/ 	.word	0x00009080
        /*08d4*/ 	.word	0x00000000
        /*08d8*/ 	.word	0x00000000
        /*08dc*/ 	.short	0x010a
        /*08de*/ 	.byte	0xff
	.zero		1


	//   ....[126]....
        /*08e0*/ 	.word	0x000090e0
        /*08e4*/ 	.word	0x00000000
        /*08e8*/ 	.word	0x00000000
        /*08ec*/ 	.short	0x010a
        /*08ee*/ 	.byte	0xff
	.zero		1


	//   ....[127]....
        /*08f0*/ 	.word	0x00009140
        /*08f4*/ 	.word	0x00000000
        /*08f8*/ 	.word	0x00000000
        /*08fc*/ 	.short	0x010a
        /*08fe*/ 	.byte	0xff
	.zero		1


	//   ....[128]....
        /*0900*/ 	.word	0x000091a0
        /*0904*/ 	.word	0x00000000
        /*0908*/ 	.word	0x00000000
        /*090c*/ 	.short	0x010a
        /*090e*/ 	.byte	0xff
	.zero		1


	//   ....[129]....
        /*0910*/ 	.word	0x00009200
        /*0914*/ 	.word	0x00000000
        /*0918*/ 	.word	0x00000000
        /*091c*/ 	.short	0x010a
        /*091e*/ 	.byte	0xff
	.zero		1


	//   ....[130]....
        /*0920*/ 	.word	0x00009260
        /*0924*/ 	.word	0x00000000
        /*0928*/ 	.word	0x00000000
        /*092c*/ 	.short	0x010a
        /*092e*/ 	.byte	0xff
	.zero		1


	//   ....[131]....
        /*0930*/ 	.word	0x000092c0
        /*0934*/ 	.word	0x00000000
        /*0938*/ 	.word	0x00000000
        /*093c*/ 	.short	0x010a
        /*093e*/ 	.byte	0xff
	.zero		1


	//   ....[132]....
        /*0940*/ 	.word	0x00009320
        /*0944*/ 	.word	0x00000000
        /*0948*/ 	.word	0x00000000
        /*094c*/ 	.short	0x010a
        /*094e*/ 	.byte	0xff
	.zero		1


	//   ....[133]....
        /*0950*/ 	.word	0x00009380
        /*0954*/ 	.word	0x00000000
        /*0958*/ 	.word	0x00000000
        /*095c*/ 	.short	0x010a
        /*095e*/ 	.byte	0xff
	.zero		1


	//   ....[134]....
        /*0960*/ 	.word	0x000093d0
        /*0964*/ 	.word	0x00000002
        /*0968*/ 	.word	0x00000160
        /*096c*/ 	.short	0x010a
        /*096e*/ 	.byte	0xff
	.zero		1


	//   ....[135]....
        /*0970*/ 	.word	0x00009430
        /*0974*/ 	.word	0x00000002
        /*0978*/ 	.word	0x00000110
        /*097c*/ 	.short	0x010a
        /*097e*/ 	.byte	0xff
	.zero		1


	//   ....[136]....
        /*0980*/ 	.word	0x00009480
        /*0984*/ 	.word	0x00000002
        /*0988*/ 	.word	0x00000100
        /*098c*/ 	.short	0x010a
        /*098e*/ 	.byte	0xff
	.zero		1


	//   ....[137]....
        /*0990*/ 	.word	0x000094e0
        /*0994*/ 	.word	0x00000000
        /*0998*/ 	.word	0x00000110
        /*099c*/ 	.short	0x010a
        /*099e*/ 	.byte	0xff
	.zero		1


	//   ....[138]....
        /*09a0*/ 	.word	0x00009530
        /*09a4*/ 	.word	0x00000000
        /*09a8*/ 	.word	0x00000100
        /*09ac*/ 	.short	0x010a
        /*09ae*/ 	.byte	0xff
	.zero		1


	//   ....[139]....
        /*09b0*/ 	.word	0x00009590
        /*09b4*/ 	.word	0x00000003
        /*09b8*/ 	.word	0x00000140
        /*09bc*/ 	.short	0x010a
        /*09be*/ 	.byte	0xff
	.zero		1


	//   ....[140]....
        /*09c0*/ 	.word	0x000095f0
        /*09c4*/ 	.word	0x00000000
        /*09c8*/ 	.word	0x00000000
        /*09cc*/ 	.short	0x010a
        /*09ce*/ 	.byte	0xff
	.zero		1


	//   ....[141]....
        /*09d0*/ 	.word	0x00009650
        /*09d4*/ 	.word	0x00000000
        /*09d8*/ 	.word	0x00000000
        /*09dc*/ 	.short	0x010a
        /*09de*/ 	.byte	0xff
	.zero		1


	//   ....[142]....
        /*09e0*/ 	.word	0x000096b0
        /*09e4*/ 	.word	0x00000000
        /*09e8*/ 	.word	0x00000000
        /*09ec*/ 	.short	0x010a
        /*09ee*/ 	.byte	0xff
	.zero		1


	//   ....[143]....
        /*09f0*/ 	.word	0x00009710
        /*09f4*/ 	.word	0x00000000
        /*09f8*/ 	.word	0x00000000
        /*09fc*/ 	.short	0x010a
        /*09fe*/ 	.byte	0xff
	.zero		1


	//   ....[144]....
        /*0a00*/ 	.word	0x00009770
        /*0a04*/ 	.word	0x00000000
        /*0a08*/ 	.word	0x00000000
        /*0a0c*/ 	.short	0x010a
        /*0a0e*/ 	.byte	0xff
	.zero		1


	//   ....[145]....
        /*0a10*/ 	.word	0x000097c0
        /*0a14*/ 	.word	0x00000008
        /*0a18*/ 	.word	0x00000100
        /*0a1c*/ 	.short	0x010a
        /*0a1e*/ 	.byte	0xff
	.zero		1


	//   ....[146]....
        /*0a20*/ 	.word	0x00009820
        /*0a24*/ 	.word	0x00000000
        /*0a28*/ 	.word	0x000000f8
        /*0a2c*/ 	.short	0x010a
        /*0a2e*/ 	.byte	0xff
	.zero		1


	//   ....[147]....
        /*0a30*/ 	.word	0x00009880
        /*0a34*/ 	.word	0x00000005
        /*0a38*/ 	.word	0x000000d8
        /*0a3c*/ 	.short	0x010a
        /*0a3e*/ 	.byte	0xff
	.zero		1


	//   ....[148]....
        /*0a40*/ 	.word	0x000098e0
        /*0a44*/ 	.word	0x00000005
        /*0a48*/ 	.word	0x000000e0
        /*0a4c*/ 	.short	0x010a
        /*0a4e*/ 	.byte	0xff
	.zero		1


	//   ....[149]....
        /*0a50*/ 	.word	0x00009940
        /*0a54*/ 	.word	0x00000005
        /*0a58*/ 	.word	0x000000e8
        /*0a5c*/ 	.short	0x010a
        /*0a5e*/ 	.byte	0xff
	.zero		1


	//   ....[150]....
        /*0a60*/ 	.word	0x000099a0
        /*0a64*/ 	.word	0x00000000
        /*0a68*/ 	.word	0x000000d8
        /*0a6c*/ 	.short	0x010a
        /*0a6e*/ 	.byte	0xff
	.zero		1


	//   ....[151]....
        /*0a70*/ 	.word	0x00009a00
        /*0a74*/ 	.word	0x00000000
        /*0a78*/ 	.word	0x000000e0
        /*0a7c*/ 	.short	0x010a
        /*0a7e*/ 	.byte	0xff
	.zero		1


	//   ....[152]....
        /*0a80*/ 	.word	0x00009a50
        /*0a84*/ 	.word	0x00000008
        /*0a88*/ 	.word	0x00000100
        /*0a8c*/ 	.short	0x010a
        /*0a8e*/ 	.byte	0xff
	.zero		1


	//   ....[153]....
        /*0a90*/ 	.word	0x00009aa0
        /*0a94*/ 	.word	0x00000000
        /*0a98*/ 	.word	0x000000c0
        /*0a9c*/ 	.short	0x010a
        /*0a9e*/ 	.byte	0xff
	.zero		1


	//   ....[154]....
        /*0aa0*/ 	.word	0x00009af0
        /*0aa4*/ 	.word	0x00000063
        /*0aa8*/ 	.word	0x00000120
        /*0aac*/ 	.short	0x010a
        /*0aae*/ 	.byte	0xff
	.zero		1


	//   ....[155]....
        /*0ab0*/ 	.word	0x00009b40
        /*0ab4*/ 	.word	0x00000005
        /*0ab8*/ 	.word	0x000000c0
        /*0abc*/ 	.short	0x010a
        /*0abe*/ 	.byte	0xff
	.zero		1


	//   ....[156]....
        /*0ac0*/ 	.word	0x00009b90
        /*0ac4*/ 	.word	0x00000004
        /*0ac8*/ 	.word	0x000000c0
        /*0acc*/ 	.short	0x010a
        /*0ace*/ 	.byte	0xff
	.zero		1


	//----- nvinfo : EIATTR_NUM_MBARRIERS
	.align		4
.L_48:
        /*0ad0*/ 	.byte	0x03, 0x38
        /*0ad2*/ 	.short	0x0030


	//----- nvinfo : EIATTR_EXIT_INSTR_OFFSETS
	.align		4
        /*0ad4*/ 	.byte	0x04, 0x1c
        /*0ad6*/ 	.short	(.L_50 - .L_49)


	//   ....[0]....
.L_49:
        /*0ad8*/ 	.word	0x00002e60


	//   ....[1]....
        /*0adc*/ 	.word	0x00003370


	//   ....[2]....
        /*0ae0*/ 	.word	0x000033d0


	//   ....[3]....
        /*0ae4*/ 	.word	0x00004260


	//   ....[4]....
        /*0ae8*/ 	.word	0x000052d0


	//   ....[5]....
        /*0aec*/ 	.word	0x00005310


	//   ....[6]....
        /*0af0*/ 	.word	0x00008e40


	//----- nvinfo : EIATTR_MAX_THREADS
	.align		4
.L_50:
        /*0af4*/ 	.byte	0x04, 0x05
        /*0af6*/ 	.short	(.L_52 - .L_51)
.L_51:
        /*0af8*/ 	.word	0x00000100
        /*0afc*/ 	.word	0x00000001
        /*0b00*/ 	.word	0x00000001


	//----- nvinfo : EIATTR_CRS_STACK_SIZE
	.align		4
.L_52:
        /*0b04*/ 	.byte	0x04, 0x1e
        /*0b06*/ 	.short	(.L_54 - .L_53)
.L_53:
        /*0b08*/ 	.word	0x00000000


	//----- nvinfo : EIATTR_CBANK_PARAM_SIZE
	.align		4
.L_54:
        /*0b0c*/ 	.byte	0x03, 0x19
        /*0b0e*/ 	.short	0x0800


	//----- nvinfo : EIATTR_PARAM_CBANK
	.align		4
        /*0b10*/ 	.byte	0x04, 0x0a
        /*0b12*/ 	.short	(.L_56 - .L_55)
	.align		4
.L_55:
        /*0b14*/ 	.word	index@(.nv.constant0._ZN7cutlass13device_kernelINS_4gemm6kernel13GemmUniversalIN4cute5tupleIJiiiiEEENS1_10collective13CollectiveMmaINS1_35MainloopSm100TmaUmmaWarpSpecializedILi12ELi2ELi4ENS5_IJNS4_1CILi2EEENSA_ILi1EEESC_EEEEENS5_IJNSA_ILi64EEENSA_ILi192EEESF_EEENS_12float_e4m3_tENS5_IJlSC_lEEESI_SJ_NS4_8TiledMMAINS4_8MMA_AtomIJNS4_10MMA_TraitsINS4_19SM100_MMA_F8F6F4_SSEJSI_SI_fSF_SG_NS4_17integral_constantINS4_4UMMA5MajorELSQ_0EEESR_NSO_INSP_7ScaleInELSS_0EEEST_EEEEEENS4_6LayoutINS5_IJSC_SC_SC_EEENS5_IJNSA_ILi0EEESY_SY_EEEEENS5_IJNS4_10UnderscoreES11_S11_EEEEENS4_13SM90_TMA_LOADENS4_14ComposedLayoutINS4_7SwizzleILi2ELi4ELi3EEENS4_18smem_ptr_flag_bitsILi8EEENSW_INS5_IJNSA_ILi8EEESF_EEENS5_IJSF_SC_EEEEEEEvNS4_8identityENS4_23SM90_TMA_LOAD_MULTICASTES1E_vS1F_EENS_8epilogue10collective18CollectiveEpilogueINS1I_23Sm100TmaWarpSpecializedILi3ELi2ELi32ELb0ELb0EEEJSH_NS5_IJNSW_ISF_SC_EES1N_EEESI_SJ_SI_SJ_NS1I_6fusion15FusionCallbacksIS1M_NS1P_17LinearCombinationISI_fSI_fLNS_15FloatRoundStyleE2EEESH_S1O_JEEENS4_5SM1004TMEM4LOAD26SM100_TMEM_LOAD_16dp32b32xES14_S1E_NS4_39AutoVectorizingCopyWithAssumedAlignmentILi128EEENS4_14SM90_TMA_STOREES1E_S20_S20_EEEvvEEEEvNT_6ParamsE)
        /*0b18*/ 	.short	0x0380
        /*0b1a*/ 	.short	0x0800


	//----- nvinfo : EIATTR_SW_WAR
	.align		4
.L_56:
        /*0b1c*/ 	.byte	0x04, 0x36
        /*0b1e*/ 	.short	(.L_58 - .L_57)
.L_57:
        /*0b20*/ 	.word	0x00000008
.L_58:


//--------------------- .nv.callgraph             --------------------------
	.section	.nv.callgraph,"",@"SHT_CUDA_CALLGRAPH"
	.align	4
	.sectionentsize	8
	.align		4
        /*0000*/ 	.word	0x00000000
	.align		4
        /*0004*/ 	.word	0xffffffff
	.align		4
        /*0008*/ 	.word	index@(_ZN7cutlass13device_kernelINS_4gemm6kernel13GemmUniversalIN4cute5tupleIJiiiiEEENS1_10collective13CollectiveMmaINS1_35MainloopSm100TmaUmmaWarpSpecializedILi12ELi2ELi4ENS5_IJNS4_1CILi2EEENSA_ILi1EEESC_EEEEENS5_IJNSA_ILi64EEENSA_ILi192EEESF_EEENS_12float_e4m3_tENS5_IJlSC_lEEESI_SJ_NS4_8TiledMMAINS4_8MMA_AtomIJNS4_10MMA_TraitsINS4_19SM100_MMA_F8F6F4_SSEJSI_SI_fSF_SG_NS4_17integral_constantINS4_4UMMA5MajorELSQ_0EEESR_NSO_INSP_7ScaleInELSS_0EEEST_EEEEEENS4_6LayoutINS5_IJSC_SC_SC_EEENS5_IJNSA_ILi0EEESY_SY_EEEEENS5_IJNS4_10UnderscoreES11_S11_EEEEENS4_13SM90_TMA_LOADENS4_14ComposedLayoutINS4_7SwizzleILi2ELi4ELi3EEENS4_18smem_ptr_flag_bitsILi8EEENSW_INS5_IJNSA_ILi8EEESF_EEENS5_IJSF_SC_EEEEEEEvNS4_8identityENS4_23SM90_TMA_LOAD_MULTICASTES1E_vS1F_EENS_8epilogue10collective18CollectiveEpilogueINS1I_23Sm100TmaWarpSpecializedILi3ELi2ELi32ELb0ELb0EEEJSH_NS5_IJNSW_ISF_SC_EES1N_EEESI_SJ_SI_SJ_NS1I_6fusion15FusionCallbacksIS1M_NS1P_17LinearCombinationISI_fSI_fLNS_15FloatRoundStyleE2EEESH_S1O_JEEENS4_5SM1004TMEM4LOAD26SM100_TMEM_LOAD_16dp32b32xES14_S1E_NS4_39AutoVectorizingCopyWithAssumedAlignmentILi128EEENS4_14SM90_TMA_STOREES1E_S20_S20_EEEvvEEEEvNT_6ParamsE)
	.align		4
        /*000c*/ 	.word	index@(__assertfail)
	.align		4
        /*0010*/ 	.word	0x00000000
	.align		4
        /*0014*/ 	.word	0xfffffffe
	.align		4
        /*0018*/ 	.word	0x00000000
	.align		4
        /*001c*/ 	.word	0xfffffffd
	.align		4
        /*0020*/ 	.word	0x00000000
	.align		4
        /*0024*/ 	.word	0xfffffffc


//--------------------- .nv.constant4             --------------------------
	.section	.nv.constant4,"a",@progbits
	.align	8
	.align		8
.nv.constant4:
        /*0000*/ 	.dword	__assertfail
	.align		8
        /*0008*/ 	.dword	__unnamed_1
	.align		8
        /*0010*/ 	.dword	__unnamed_2
	.align		8
        /*0018*/ 	.dword	__unnamed_3
	.align		8
        /*0020*/ 	.dword	_ZN40_INTERNAL_f939a8c3_4_k_cu_33264b42_195414cuda3std3__45__cpo5beginE
	.align		8
        /*0028*/ 	.dword	_ZN40_INTERNAL_f939a8c3_4_k_cu_33264b42_195414cuda3std3__45__cpo3endE
	.align		8
        /*0030*/ 	.dword	_ZN40_INTERNAL_f939a8c3_4_k_cu_33264b42_195414cuda3std3__45__cpo6cbeginE
	.align		8
        /*0038*/ 	.dword	_ZN40_INTERNAL_f939a8c3_4_k_cu_33264b42_195414cuda3std3__45__cpo4cendE
	.align		8
        /*0040*/ 	.dword	_ZN40_INTERNAL_f939a8c3_4_k_cu_33264b42_195414cuda3std3__442_GLOBAL__N__f939a8c3_4_k_cu_33264b42_195416ignoreE
	.align		8
        /*0048*/ 	.dword	_ZN40_INTERNAL_f939a8c3_4_k_cu_33264b42_195414cuda3std3__419piecewise_constructE
	.align		8
        /*0050*/ 	.dword	_ZN40_INTERNAL_f939a8c3_4_k_cu_33264b42_195414cuda3std3__48in_placeE
	.align		8
        /*0058*/ 	.dword	_ZN40_INTERNAL_f939a8c3_4_k_cu_33264b42_195414cuda3std6ranges3__45__cpo4swapE
	.align		8
        /*0060*/ 	.dword	_ZN40_INTERNAL_f939a8c3_4_k_cu_33264b42_195414cuda3std6ranges3__45__cpo9iter_moveE
	.align		8
        /*0068*/ 	.dword	_ZN40_INTERNAL_f939a8c3_4_k_cu_33264b42_195414cute7productE
	.align		8
        /*0070*/ 	.dword	_ZN40_INTERNAL_f939a8c3_4_k_cu_33264b42_195414cute1_E
	.align		8
        /*0078*/ 	.dword	$str$25
	.align		8
        /*0080*/ 	.dword	$str$26
	.align		8
        /*0088*/ 	.dword	$str$27
	.align		8
        /*0090*/ 	.dword	$str$28


//--------------------- .text._ZN7cutlass13device_kernelINS_4gemm6kernel13GemmUniversalIN4cute5tupleIJiiiiEEENS1_10collective13CollectiveMmaINS1_35MainloopSm100TmaUmmaWarpSpecializedILi12ELi2ELi4ENS5_IJNS4_1CILi2EEENSA_ILi1EEESC_EEEEENS5_IJNSA_ILi64EEENSA_ILi192EEESF_EEENS_12float_e4m3_tENS5_IJlSC_lEEESI_SJ_NS4_8TiledMMAINS4_8MMA_AtomIJNS4_10MMA_TraitsINS4_19SM100_MMA_F8F6F4_SSEJSI_SI_fSF_SG_NS4_17integral_constantINS4_4UMMA5MajorELSQ_0EEESR_NSO_INSP_7ScaleInELSS_0EEEST_EEEEEENS4_6LayoutINS5_IJSC_SC_SC_EEENS5_IJNSA_ILi0EEESY_SY_EEEEENS5_IJNS4_10UnderscoreES11_S11_EEEEENS4_13SM90_TMA_LOADENS4_14ComposedLayoutINS4_7SwizzleILi2ELi4ELi3EEENS4_18smem_ptr_flag_bitsILi8EEENSW_INS5_IJNSA_ILi8EEESF_EEENS5_IJSF_SC_EEEEEEEvNS4_8identityENS4_23SM90_TMA_LOAD_MULTICASTES1E_vS1F_EENS_8epilogue10collective18CollectiveEpilogueINS1I_23Sm100TmaWarpSpecializedILi3ELi2ELi32ELb0ELb0EEEJSH_NS5_IJNSW_ISF_SC_EES1N_EEESI_SJ_SI_SJ_NS1I_6fusion15FusionCallbacksIS1M_NS1P_17LinearCombinationISI_fSI_fLNS_15FloatRoundStyleE2EEESH_S1O_JEEENS4_5SM1004TMEM4LOAD26SM100_TMEM_LOAD_16dp32b32xES14_S1E_NS4_39AutoVectorizingCopyWithAssumedAlignmentILi128EEENS4_14SM90_TMA_STOREES1E_S20_S20_EEEvvEEEEvNT_6ParamsE --------------------------
	.section	.text._ZN7cutlass13device_kernelINS_4gemm6kernel13GemmUniversalIN4cute5tupleIJiiiiEEENS1_10collective13CollectiveMmaINS1_35MainloopSm100TmaUmmaWarpSpecializedILi12ELi2ELi4ENS5_IJNS4_1CILi2EEENSA_ILi1EEESC_EEEEENS5_IJNSA_ILi64EEENSA_ILi192EEESF_EEENS_12float_e4m3_tENS5_IJlSC_lEEESI_SJ_NS4_8TiledMMAINS4_8MMA_AtomIJNS4_10MMA_TraitsINS4_19SM100_MMA_F8F6F4_SSEJSI_SI_fSF_SG_NS4_17integral_constantINS4_4UMMA5MajorELSQ_0EEESR_NSO_INSP_7ScaleInELSS_0EEEST_EEEEEENS4_6LayoutINS5_IJSC_SC_SC_EEENS5_IJNSA_ILi0EEESY_SY_EEEEENS5_IJNS4_10UnderscoreES11_S11_EEEEENS4_13SM90_TMA_LOADENS4_14ComposedLayoutINS4_7SwizzleILi2ELi4ELi3EEENS4_18smem_ptr_flag_bitsILi8EEENSW_INS5_IJNSA_ILi8EEESF_EEENS5_IJSF_SC_EEEEEEEvNS4_8identityENS4_23SM90_TMA_LOAD_MULTICASTES1E_vS1F_EENS_8epilogue10collective18CollectiveEpilogueINS1I_23Sm100TmaWarpSpecializedILi3ELi2ELi32ELb0ELb0EEEJSH_NS5_IJNSW_ISF_SC_EES1N_EEESI_SJ_SI_SJ_NS1I_6fusion15FusionCallbacksIS1M_NS1P_17LinearCombinationISI_fSI_fLNS_15FloatRoundStyleE2EEESH_S1O_JEEENS4_5SM1004TMEM4LOAD26SM100_TMEM_LOAD_16dp32b32xES14_S1E_NS4_39AutoVectorizingCopyWithAssumedAlignmentILi128EEENS4_14SM90_TMA_STOREES1E_S20_S20_EEEvvEEEEvNT_6ParamsE,"ax",@progbits
	.align	128
.text._ZN7cutlass13device_kernelINS_4gemm6kernel13GemmUniversalIN4cute5tupleIJiiiiEEENS1_10collective13CollectiveMmaINS1_35MainloopSm100TmaUmmaWarpSpecializedILi12ELi2ELi4ENS5_IJNS4_1CILi2EEENSA_ILi1EEESC_EEEEENS5_IJNSA_ILi64EEENSA_ILi192EEESF_EEENS_12float_e4m3_tENS5_IJlSC_lEEESI_SJ_NS4_8TiledMMAINS4_8MMA_AtomIJNS4_10MMA_TraitsINS4_19SM100_MMA_F8F6F4_SSEJSI_SI_fSF_SG_NS4_17integral_constantINS4_4UMMA5MajorELSQ_0EEESR_NSO_INSP_7ScaleInELSS_0EEEST_EEEEEENS4_6LayoutINS5_IJSC_SC_SC_EEENS5_IJNSA_ILi0EEESY_SY_EEEEENS5_IJNS4_10UnderscoreES11_S11_EEEEENS4_13SM90_TMA_LOADENS4_14ComposedLayoutINS4_7SwizzleILi2ELi4ELi3EEENS4_18smem_ptr_flag_bitsILi8EEENSW_INS5_IJNSA_ILi8EEESF_EEENS5_IJSF_SC_EEEEEEEvNS4_8identityENS4_23SM90_TMA_LOAD_MULTICASTES1E_vS1F_EENS_8epilogue10collective18CollectiveEpilogueINS1I_23Sm100TmaWarpSpecializedILi3ELi2ELi32ELb0ELb0EEEJSH_NS5_IJNSW_ISF_SC_EES1N_EEESI_SJ_SI_SJ_NS1I_6fusion15FusionCallbacksIS1M_NS1P_17LinearCombinationISI_fSI_fLNS_15FloatRoundStyleE2EEESH_S1O_JEEENS4_5SM1004TMEM4LOAD26SM100_TMEM_LOAD_16dp32b32xES14_S1E_NS4_39AutoVectorizingCopyWithAssumedAlignmentILi128EEENS4_14SM90_TMA_STOREES1E_S20_S20_EEEvvEEEEvNT_6ParamsE:
        .type           _ZN7cutlass13device_kernelINS_4gemm6kernel13GemmUniversalIN4cute5tupleIJiiiiEEENS1_10collective13CollectiveMmaINS1_35MainloopSm100TmaUmmaWarpSpecializedILi12ELi2ELi4ENS5_IJNS4_1CILi2EEENSA_ILi1EEESC_EEEEENS5_IJNSA_ILi64EEENSA_ILi192EEESF_EEENS_12float_e4m3_tENS5_IJlSC_lEEESI_SJ_NS4_8TiledMMAINS4_8MMA_AtomIJNS4_10MMA_TraitsINS4_19SM100_MMA_F8F6F4_SSEJSI_SI_fSF_SG_NS4_17integral_constantINS4_4UMMA5MajorELSQ_0EEESR_NSO_INSP_7ScaleInELSS_0EEEST_EEEEEENS4_6LayoutINS5_IJSC_SC_SC_EEENS5_IJNSA_ILi0EEESY_SY_EEEEENS5_IJNS4_10UnderscoreES11_S11_EEEEENS4_13SM90_TMA_LOADENS4_14ComposedLayoutINS4_7SwizzleILi2ELi4ELi3EEENS4_18smem_ptr_flag_bitsILi8EEENSW_INS5_IJNSA_ILi8EEESF_EEENS5_IJSF_SC_EEEEEEEvNS4_8identityENS4_23SM90_TMA_LOAD_MULTICASTES1E_vS1F_EENS_8epilogue10collective18CollectiveEpilogueINS1I_23Sm100TmaWarpSpecializedILi3ELi2ELi32ELb0ELb0EEEJSH_NS5_IJNSW_ISF_SC_EES1N_EEESI_SJ_SI_SJ_NS1I_6fusion15FusionCallbacksIS1M_NS1P_17LinearCombinationISI_fSI_fLNS_15FloatRoundStyleE2EEESH_S1O_JEEENS4_5SM1004TMEM4LOAD26SM100_TMEM_LOAD_16dp32b32xES14_S1E_NS4_39AutoVectorizingCopyWithAssumedAlignmentILi128EEENS4_14SM90_TMA_STOREES1E_S20_S20_EEEvvEEEEvNT_6ParamsE,@function
        .size           _ZN7cutlass13device_kernelINS_4gemm6kernel13GemmUniversalIN4cute5tupleIJiiiiEEENS1_10collective13CollectiveMmaINS1_35MainloopSm100TmaUmmaWarpSpecializedILi12ELi2ELi4ENS5_IJNS4_1CILi2EEENSA_ILi1EEESC_EEEEENS5_IJNSA_ILi64EEENSA_ILi192EEESF_EEENS_12float_e4m3_tENS5_IJlSC_lEEESI_SJ_NS4_8TiledMMAINS4_8MMA_AtomIJNS4_10MMA_TraitsINS4_19SM100_MMA_F8F6F4_SSEJSI_SI_fSF_SG_NS4_17integral_constantINS4_4UMMA5MajorELSQ_0EEESR_NSO_INSP_7ScaleInELSS_0EEEST_EEEEEENS4_6LayoutINS5_IJSC_SC_SC_EEENS5_IJNSA_ILi0EEESY_SY_EEEEENS5_IJNS4_10UnderscoreES11_S11_EEEEENS4_13SM90_TMA_LOADENS4_14ComposedLayoutINS4_7SwizzleILi2ELi4ELi3EEENS4_18smem_ptr_flag_bitsILi8EEENSW_INS5_IJNSA_ILi8EEESF_EEENS5_IJSF_SC_EEEEEEEvNS4_8identityENS4_23SM90_TMA_LOAD_MULTICASTES1E_vS1F_EENS_8epilogue10collective18CollectiveEpilogueINS1I_23Sm100TmaWarpSpecializedILi3ELi2ELi32ELb0ELb0EEEJSH_NS5_IJNSW_ISF_SC_EES1N_EEESI_SJ_SI_SJ_NS1I_6fusion15FusionCallbacksIS1M_NS1P_17LinearCombinationISI_fSI_fLNS_15FloatRoundStyleE2EEESH_S1O_JEEENS4_5SM1004TMEM4LOAD26SM100_TMEM_LOAD_16dp32b32xES14_S1E_NS4_39AutoVectorizingCopyWithAssumedAlignmentILi128EEENS4_14SM90_TMA_STOREES1E_S20_S20_EEEvvEEEEvNT_6ParamsE,(.L_x_193 - _ZN7cutlass13device_kernelINS_4gemm6kernel13GemmUniversalIN4cute5tupleIJiiiiEEENS1_10collective13CollectiveMmaINS1_35MainloopSm100TmaUmmaWarpSpecializedILi12ELi2ELi4ENS5_IJNS4_1CILi2EEENSA_ILi1EEESC_EEEEENS5_IJNSA_ILi64EEENSA_ILi192EEESF_EEENS_12float_e4m3_tENS5_IJlSC_lEEESI_SJ_NS4_8TiledMMAINS4_8MMA_AtomIJNS4_10MMA_TraitsINS4_19SM100_MMA_F8F6F4_SSEJSI_SI_fSF_SG_NS4_17integral_constantINS4_4UMMA5MajorELSQ_0EEESR_NSO_INSP_7ScaleInELSS_0EEEST_EEEEEENS4_6LayoutINS5_IJSC_SC_SC_EEENS5_IJNSA_ILi0EEESY_SY_EEEEENS5_IJNS4_10UnderscoreES11_S11_EEEEENS4_13SM90_TMA_LOADENS4_14ComposedLayoutINS4_7SwizzleILi2ELi4ELi3EEENS4_18smem_ptr_flag_bitsILi8EEENSW_INS5_IJNSA_ILi8EEESF_EEENS5_IJSF_SC_EEEEEEEvNS4_8identityENS4_23SM90_TMA_LOAD_MULTICASTES1E_vS1F_EENS_8epilogue10collective18CollectiveEpilogueINS1I_23Sm100TmaWarpSpecializedILi3ELi2ELi32ELb0ELb0EEEJSH_NS5_IJNSW_ISF_SC_EES1N_EEESI_SJ_SI_SJ_NS1I_6fusion15FusionCallbacksIS1M_NS1P_17LinearCombinationISI_fSI_fLNS_15FloatRoundStyleE2EEESH_S1O_JEEENS4_5SM1004TMEM4LOAD26SM100_TMEM_LOAD_16dp32b32xES14_S1E_NS4_39AutoVectorizingCopyWithAssumedAlignmentILi128EEENS4_14SM90_TMA_STOREES1E_S20_S20_EEEvvEEEEvNT_6ParamsE)
        .other          _ZN7cutlass13device_kernelINS_4gemm6kernel13GemmUniversalIN4cute5tupleIJiiiiEEENS1_10collective13CollectiveMmaINS1_35MainloopSm100TmaUmmaWarpSpecializedILi12ELi2ELi4ENS5_IJNS4_1CILi2EEENSA_ILi1EEESC_EEEEENS5_IJNSA_ILi64EEENSA_ILi192EEESF_EEENS_12float_e4m3_tENS5_IJlSC_lEEESI_SJ_NS4_8TiledMMAINS4_8MMA_AtomIJNS4_10MMA_TraitsINS4_19SM100_MMA_F8F6F4_SSEJSI_SI_fSF_SG_NS4_17integral_constantINS4_4UMMA5MajorELSQ_0EEESR_NSO_INSP_7ScaleInELSS_0EEEST_EEEEEENS4_6LayoutINS5_IJSC_SC_SC_EEENS5_IJNSA_ILi0EEESY_SY_EEEEENS5_IJNS4_10UnderscoreES11_S11_EEEEENS4_13SM90_TMA_LOADENS4_14ComposedLayoutINS4_7SwizzleILi2ELi4ELi3EEENS4_18smem_ptr_flag_bitsILi8EEENSW_INS5_IJNSA_ILi8EEESF_EEENS5_IJSF_SC_EEEEEEEvNS4_8identityENS4_23SM90_TMA_LOAD_MULTICASTES1E_vS1F_EENS_8epilogue10collective18CollectiveEpilogueINS1I_23Sm100TmaWarpSpecializedILi3ELi2ELi32ELb0ELb0EEEJSH_NS5_IJNSW_ISF_SC_EES1N_EEESI_SJ_SI_SJ_NS1I_6fusion15FusionCallbacksIS1M_NS1P_17LinearCombinationISI_fSI_fLNS_15FloatRoundStyleE2EEESH_S1O_JEEENS4_5SM1004TMEM4LOAD26SM100_TMEM_LOAD_16dp32b32xES14_S1E_NS4_39AutoVectorizingCopyWithAssumedAlignmentILi128EEENS4_14SM90_TMA_STOREES1E_S20_S20_EEEvvEEEEvNT_6ParamsE,@"STO_CUDA_ENTRY STV_DEFAULT"
_ZN7cutlass13device_kernelINS_4gemm6kernel13GemmUniversalIN4cute5tupleIJiiiiEEENS1_10collective13CollectiveMmaINS1_35MainloopSm100TmaUmmaWarpSpecializedILi12ELi2ELi4ENS5_IJNS4_1CILi2EEENSA_ILi1EEESC_EEEEENS5_IJNSA_ILi64EEENSA_ILi192EEESF_EEENS_12float_e4m3_tENS5_IJlSC_lEEESI_SJ_NS4_8TiledMMAINS4_8MMA_AtomIJNS4_10MMA_TraitsINS4_19SM100_MMA_F8F6F4_SSEJSI_SI_fSF_SG_NS4_17integral_constantINS4_4UMMA5MajorELSQ_0EEESR_NSO_INSP_7ScaleInELSS_0EEEST_EEEEEENS4_6LayoutINS5_IJSC_SC_SC_EEENS5_IJNSA_ILi0EEESY_SY_EEEEENS5_IJNS4_10UnderscoreES11_S11_EEEEENS4_13SM90_TMA_LOADENS4_14ComposedLayoutINS4_7SwizzleILi2ELi4ELi3EEENS4_18smem_ptr_flag_bitsILi8EEENSW_INS5_IJNSA_ILi8EEESF_EEENS5_IJSF_SC_EEEEEEEvNS4_8identityENS4_23SM90_TMA_LOAD_MULTICASTES1E_vS1F_EENS_8epilogue10collective18CollectiveEpilogueINS1I_23Sm100TmaWarpSpecializedILi3ELi2ELi32ELb0ELb0EEEJSH_NS5_IJNSW_ISF_SC_EES1N_EEESI_SJ_SI_SJ_NS1I_6fusion15FusionCallbacksIS1M_NS1P_17LinearCombinationISI_fSI_fLNS_15FloatRoundStyleE2EEESH_S1O_JEEENS4_5SM1004TMEM4LOAD26SM100_TMEM_LOAD_16dp32b32xES14_S1E_NS4_39AutoVectorizingCopyWithAssumedAlignmentILi128EEENS4_14SM90_TMA_STOREES1E_S20_S20_EEEvvEEEEvNT_6ParamsE:
[----:B------:R-:W1:Y:S01]  /*0000*/  LDC R1, c[0x0][0x37c] ;  /* 0x0000df00ff017b82 */ /* 0x000e620000000800 */
[----:B------:R-:W2:Y:S01]  /*0010*/  S2R R95, SR_TID.X ;  /* 0x00000000005f7919 */ /* 0x000ea20000002100 */
[----:B------:R-:W3:Y:S01]  /*0020*/  LDCU.64 UR8, c[0x0][0x890] ;  /* 0x00011200ff0877ac */ /* 0x000ee20008000a00 */
[----:B------:R-:W-:Y:S02]  /*0030*/  PRMT R86, RZ, 0x7610, R86 ;  /* 0x00007610ff567816 */ /* 0x000fe40000000056 */
[----:B------:R-:W-:Y:S01]  /*0040*/  ELECT P3, URZ, PT ;  /* 0x0000000000ff782f */ /* 0x000fe20003860000 */
[----:B---3--:R-:W-:-:S04]  /*0050*/  UISETP.NE.U32.AND UP0, UPT, UR8, URZ, UPT ;  /* 0x000000ff0800728c */ /* 0x008fc8000bf05070 */
[----:B------:R-:W-:Y:S01]  /*0060*/  UISETP.NE.AND.EX UP0, UPT, UR9, URZ, UPT, UP0 ;  /* 0x000000ff0900728c */ /* 0x000fe2000bf05300 */
[----:B--2---:R-:W-:-:S05]  /*0070*/  SHF.R.U32.HI R87, RZ, 0x5, R95 ;  /* 0x00000005ff577819 */ /* 0x004fca000001165f */
[----:B------:R-:W2:Y:S02]  /*0080*/  SHFL.IDX PT, R0, R87, RZ, 0x1f ;  /* 0x00001fff57007589 */ /* 0x000ea400000e0000 */
[----:B--2---:R-:W-:Y:S01]  /*0090*/  R2UR UR21, R0 ;  /* 0x00000000001572ca */ /* 0x004fe200000e0000 */
[----:B-1----:R-:W-:-:S14]  /*00a0*/  BRA.U UP0, `(.L_x_0) ;  /* 0x0000000100307547 */ /* 0x002fdc000b800000 */
[----:B------:R-:W1:Y:S02]  /*00b0*/  LDCU.64 UR4, c[0x0][0x888] ;  /* 0x00011100ff0477ac */ /* 0x000e640008000a00 */
[----:B-1----:R-:W-:-:S04]  /*00c0*/  UISETP.NE.U32.AND UP0, UPT, UR4, URZ, UPT ;  /* 0x000000ff0400728c */ /* 0x002fc8000bf05070 */
[----:B------:R-:W-:-:S09]  /*00d0*/  UISETP.NE.AND.EX UP0, UPT, UR5, URZ, UPT, UP0 ;  /* 0x000000ff0500728c */ /* 0x000fd2000bf05300 */
[----:B------:R-:W-:Y:S05]  /*00e0*/  BRA.U !UP0, `(.L_x_1) ;  /* 0x0000000108147547 */ /* 0x000fea000b800000 */
[----:B------:R-:W1:Y:S01]  /*00f0*/  LDC.64 R2, c[0x0][0x888] ;  /* 0x00022200ff027b82 */ /* 0x000e620000000a00 */
[----:B------:R-:W1:Y:S02]  /*0100*/  LDCU.64 UR4, c[0x0][0x358] ;  /* 0x00006b00ff0477ac */ /* 0x000e640008000a00 */
[----:B-1----:R1:W5:Y:S01]  /*0110*/  LDG.E R39, desc[UR4][R2.64] ;  /* 0x0000000402277981 */ /* 0x002362000c1e1900 */
[----:B------:R-:W-:Y:S01]  /*0120*/  HFMA2 R86, -RZ, RZ, 0, 5.9604644775390625e-08 ;  /* 0x00000001ff567431 */ /* 0x000fe200000001ff */
[----:B------:R-:W-:Y:S05]  /*0130*/  BRA `(.L_x_0) ;  /* 0x00000000000c7947 */ /* 0x000fea0003800000 */
.L_x_1:
[----:B------:R-:W1:Y:S01]  /*0140*/  LDCU UR4, c[0x0][0x880] ;  /* 0x00011000ff0477ac */ /* 0x000e620008000800 */
[----:B------:R-:W-:Y:S01]  /*0150*/  HFMA2 R86, -RZ, RZ, 0, 5.9604644775390625e-08 ;  /* 0x00000001ff567431 */ /* 0x000fe200000001ff */
[----:B-1----:R-:W-:-:S07]  /*0160*/  MOV R39, UR4 ;  /* 0x0000000400277c02 */ /* 0x002fce0008000f00 */
.L_x_0:
[----:B------:R-:W2:Y:S02]  /*0170*/  LDCU.64 UR4, c[0x0][0x8b0] ;  /* 0x00011600ff0477ac */ /* 0x000ea40008000a00 */
[----:B--2---:R-:W-:-:S04]  /*0180*/  UISETP.NE.U32.AND UP0, UPT, UR4, URZ, UPT ;  /* 0x000000ff0400728c */ /* 0x004fc8000bf05070 */
[----:B------:R-:W-:-:S09]  /*0190*/  UISETP.NE.AND.EX UP0, UPT, UR5, URZ, UPT, UP0 ;  /* 0x000000ff0500728c */ /* 0x000fd2000bf05300 */
[----:B------:R-:W-:Y:S05]  /*01a0*/  BRA.U UP0, `(.L_x_2) ;  /* 0x0000000100287547 */ /* 0x000fea000b800000 */
[----:B------:R-:W2:Y:S02]  /*01b0*/  LDCU.64 UR4, c[0x0][0x8a8] ;  /* 0x00011500ff0477ac */ /* 0x000ea40008000a00 */
[----:B--2---:R-:W-:-:S04]  /*01c0*/  UISETP.NE.U32.AND UP0, UPT, UR4, URZ, UPT ;  /* 0x000000ff0400728c */ /* 0x004fc8000bf05070 */
[----:B------:R-:W-:-:S09]  /*01d0*/  UISETP.NE.AND.EX UP0, UPT, UR5, URZ, UPT, UP0 ;  /* 0x000000ff0500728c */ /* 0x000fd2000bf05300 */
[----:B------:R-:W-:Y:S05]  /*01e0*/  BRA.U !UP0, `(.L_x_3) ;  /* 0x0000000108107547 */ /* 0x000fea000b800000 */
[----:B-1----:R-:W1:Y:S01]  /*01f0*/  LDC.64 R2, c[0x0][0x8a8] ;  /* 0x00022a00ff027b82 */ /* 0x002e620000000a00 */
[----:B------:R-:W1:Y:S02]  /*0200*/  LDCU.64 UR4, c[0x0][0x358] ;  /* 0x00006b00ff0477ac */ /* 0x000e640008000a00 */
[----:B-1----:R2:W5:Y:S01]  /*0210*/  LDG.E R37, desc[UR4][R2.64] ;  /* 0x0000000402257981 */ /* 0x002562000c1e1900 */
[----:B------:R-:W-:Y:S05]  /*0220*/  BRA `(.L_x_2) ;  /* 0x0000000000087947 */ /* 0x000fea0003800000 */
.L_x_3:
[----:B------:R-:W2:Y:S02]  /*0230*/  LDCU UR4, c[0x0][0x8a0] ;  /* 0x00011400ff0477ac */ /* 0x000ea40008000800 */
[----:B--2---:R-:W-:Y:S02]  /*0240*/  MOV R37, UR4 ;  /* 0x0000000400257c02 */ /* 0x004fe40008000f00 */
.L_x_2:
[----:B------:R-:W-:Y:S01]  /*0250*/  IMAD.U32 R0, RZ, RZ, UR21 ;  /* 0x00000015ff007e24 */ /* 0x000fe2000f8e00ff */
[----:B------:R-:W-:Y:S04]  /*0260*/  BSSY.RECONVERGENT B0, `(.L_x_4) ;  /* 0x000000c000007945 */ /* 0x000fe80003800200 */
[C---:B------:R-:W-:Y:S02]  /*0270*/  ISETP.NE.OR P1, PT, R0.reuse, 0x1, !P3 ;  /* 0x000000010000780c */ /* 0x040fe40005f25670 */
[----:B------:R-:W-:-:S11]  /*0280*/  ISETP.NE.OR P0, PT, R0, 0x3, !P3 ;  /* 0x000000030000780c */ /* 0x000fd60005f05670 */
[----:B------:R-:W-:Y:S05]  /*0290*/  @P1 BRA `(.L_x_5) ;  /* 0x0000000000201947 */ /* 0x000fea0003800000 */
[----:B------:R-:W3:Y:S02]  /*02a0*/  LDCU.64 UR4, c[0x0][0x348] ;  /* 0x00006900ff0477ac */ /* 0x000ee40008000a00 */
[----:B---3--:R-:W-:Y:S02]  /*02b0*/  UIADD3 UR6, UP1, UPT, UR4, 0x80, URZ ;  /* 0x0000008004067890 */ /* 0x008fe4000ff3e0ff */
[----:B------:R-:W-:Y:S02]  /*02c0*/  UIADD3 UR4, UP0, UPT, UR4, 0x180, URZ ;  /* 0x0000018004047890 */ /* 0x000fe4000ff1e0ff */
[----:B------:R-:W-:Y:S02]  /*02d0*/  UIADD3.X UR7, UPT, UPT, URZ, UR5, URZ, UP1, !UPT ;  /* 0x00000005ff077290 */ /* 0x000fe40008ffe4ff */
[----:B------:R-:W-:-:S07]  /*02e0*/  UIADD3.X UR5, UPT, UPT, URZ, UR5, URZ, UP0, !UPT ;  /* 0x00000005ff057290 */ /* 0x000fce00087fe4ff */
[----:B------:R3:W-:Y:S02]  /*02f0*/  UTMACCTL.PF [UR6] ;  /* 0x00000000060079b9 */ /* 0x0007e40008040000 */
[----:B------:R3:W-:Y:S02]  /*0300*/  UTMACCTL.PF [UR4] ;  /* 0x00000000040079b9 */ /* 0x0007e40008040000 */
[----:B---3--:R-:W-:Y:S01]  /*0310*/  NOP ;  /* 0x0000000000007918 */ /* 0x008fe20000000000 */
.L_x_5:
[----:B------:R-:W-:Y:S05]  /*0320*/  BSYNC.RECONVERGENT B0 ;  /* 0x0000000000007941 */ /* 0x000fea0003800200 */
.L_x_4:
[----:B------:R-:W-:Y:S04]  /*0330*/  BSSY.RECONVERGENT B0, `(.L_x_6) ;  /* 0x000000a000007945 */ /* 0x000fe80003800200 */
        /* <DEDUP_REMOVED lines=9> */
.L_x_7:
[----:B------:R-:W-:Y:S05]  /*03d0*/  BSYNC.RECONVERGENT B0 ;  /* 0x0000000000007941 */ /* 0x000fea0003800200 */
.L_x_6:
[----:B------:R-:W3:Y:S01]  /*03e0*/  LDCU.64 UR4, c[0x0][0x888] ;  /* 0x00011100ff0477ac */ /* 0x000ee20008000a00 */
[----:B------:R-:W-:Y:S02]  /*03f0*/  UISETP.EQ.U32.AND UP2, UPT, UR8, URZ, UPT ;  /* 0x000000ff0800728c */ /* 0x000fe4000bf42070 */
[----:B------:R-:W-:Y:S02]  /*0400*/  UPLOP3.LUT UP3, UPT, UPT, UPT, UPT, 0x80, 0x8 ;  /* 0x000000000008789c */ /* 0x000fe40003f6f070 */
[----:B---3--:R-:W-:-:S04]  /*0410*/  UISETP.NE.U32.AND UP0, UPT, UR4, URZ, UPT ;  /* 0x000000ff0400728c */ /* 0x008fc8000bf05070 */
[----:B------:R-:W-:-:S04]  /*0420*/  UISETP.NE.AND.EX UP1, UPT, UR5, URZ, UPT, UP0 ;  /* 0x000000ff0500728c */ /* 0x000fc8000bf25300 */
[----:B------:R-:W-:-:S04]  /*0430*/  UISETP.EQ.OR.EX UP4, UPT, UR9, URZ, !UP1, UP2 ;  /* 0x000000ff0900728c */ /* 0x000fc8000cf82720 */
[----:B------:R-:W-:-:S06]  /*0440*/  UP2UR UR4, UPR, URZ, 0x10 ;  /* 0x00000010ff047883 */ /* 0x000fcc0008000000 */
[----:B------:R-:W-:Y:S01]  /*0450*/  MOV R88, UR4 ;  /* 0x0000000400587c02 */ /* 0x000fe20008000f00 */
[----:B------:R-:W-:Y:S06]  /*0460*/  BRA.U !UP4, `(.L_x_8) ;  /* 0x000000010c207547 */ /* 0x000fec000b800000 */
[----:B------:R-:W-:Y:S01]  /*0470*/  UISETP.NE.U32.AND UP2, UPT, UR8, URZ, UPT ;  /* 0x000000ff0800728c */ /* 0x000fe2000bf45070 */
[----:B-----5:R-:W-:Y:S01]  /*0480*/  FSETP.NEU.AND P0, PT, R39, RZ, PT ;  /* 0x000000ff2700720b */ /* 0x020fe20003f0d000 */
[----:B------:R-:W-:Y:S02]  /*0490*/  USEL UR4, URZ, 0xffffffff, UP1 ;  /* 0xffffffffff047887 */ /* 0x000fe40008800000 */
[----:B------:R-:W-:-:S10]  /*04a0*/  UISETP.NE.AND.EX UP2, UPT, UR9, URZ, UPT, UP2 ;  /* 0x000000ff0900728c */ /* 0x000fd4000bf45320 */
[----:B------:R-:W-:Y:S01]  /*04b0*/  VOTEU.ANY UP0, P0 ;  /* 0x0000000000ff7886 */ /* 0x000fe20000000100 */
[----:B------:R-:W-:-:S04]  /*04c0*/  @!UP2 USEL UR4, URZ, 0xffffffff, UP0 ;  /* 0xffffffffff04a887 */ /* 0x000fc80008000000 */
[----:B------:R-:W-:-:S04]  /*04d0*/  ULOP3.LUT UR4, UR4, 0x1, URZ, 0xc0, !UPT ;  /* 0x0000000104047892 */ /* 0x000fc8000f8ec0ff */
[----:B------:R-:W-:-:S11]  /*04e0*/  UISETP.NE.U32.AND UP3, UPT, UR4, 0x1, UPT ;  /* 0x000000010400788c */ /* 0x000fd6000bf65070 */
.L_x_8:
[----:B-12---:R-:W1:Y:S02]  /*04f0*/  SHFL.IDX PT, R2, R87, RZ, 0x1f ;  /* 0x00001fff57027589 */ /* 0x006e6400000e0000 */
[----:B-1----:R-:W-:-:S13]  /*0500*/  ISETP.NE.AND P0, PT, R2, RZ, PT ;  /* 0x000000ff0200720c */ /* 0x002fda0003f05270 */
[----:B------:R-:W-:Y:S05]  /*0510*/  @P0 BRA `(.L_x_9) ;  /* 0x0000000000a40947 */ /* 0x000fea0003800000 */
[----:B------:R-:W-:Y:S01]  /*0520*/  ELECT P0, URZ, PT ;  /* 0x0000000000ff782f */ /* 0x000fe20003800000 */
[----:B------:R-:W-:-:S12]  /*0530*/  BSSY.RECONVERGENT B0, `(.L_x_9) ;  /* 0x0000027000007945 */ /* 0x000fd80003800200 */
[----:B------:R-:W-:Y:S05]  /*0540*/  @!P0 BRA `(.L_x_10) ;  /* 0x0000000000948947 */ /* 0x000fea0003800000 */
[----:B------:R-:W1:Y:S01]  /*0550*/  S2UR UR4, SR_CgaCtaId ;  /* 0x00000000000479c3 */ /* 0x000e620000008800 */
[----:B------:R-:W-:Y:S01]  /*0560*/  UMOV UR5, 0x400 ;  /* 0x0000040000057882 */ /* 0x000fe20000000000 */
[----:B------:R-:W-:Y:S01]  /*0570*/  UMOV UR8, 0x1 ;  /* 0x0000000100087882 */ /* 0x000fe20000000000 */
[----:B------:R-:W-:Y:S01]  /*0580*/  UMOV UR6, 0x2 ;  /* 0x0000000200067882 */ /* 0x000fe20000000000 */
[----:B------:R-:W-:-:S04]  /*0590*/  UIADD3 UR8, UPT, UPT, -UR8, 0x100000, URZ ;  /* 0x0010000008087890 */ /* 0x000fc8000fffe1ff */
[----:B------:R-:W-:Y:S02]  /*05a0*/  USHF.L.U32 UR9, UR8, 0xb, URZ ;  /* 0x0000000b08097899 */ /* 0x000fe400080006ff */
[----:B------:R-:W-:Y:S02]  /*05b0*/  USHF.L.U32 UR8, UR8, 0x1, URZ ;  /* 0x0000000108087899 */ /* 0x000fe400080006ff */
[----:B------:R-:W-:-:S04]  /*05c0*/  UIADD3 UR6, UPT, UPT, -UR6, 0x100000, URZ ;  /* 0x0010000006067890 */ /* 0x000fc8000fffe1ff */
[----:B------:R-:W-:Y:S02]  /*05d0*/  USHF.L.U32 UR7, UR6, 0xb, URZ ;  /* 0x0000000b06077899 */ /* 0x000fe400080006ff */
[----:B------:R-:W-:Y:S02]  /*05e0*/  USHF.L.U32 UR6, UR6, 0x1, URZ ;  /* 0x0000000106067899 */ /* 0x000fe400080006ff */
[----:B-1----:R-:W-:Y:S01]  /*05f0*/  ULEA UR4, UR4, UR5, 0x18 ;  /* 0x0000000504047291 */ /* 0x002fe2000f8ec0ff */
[----:B------:R-:W1:Y:S11]  /*0600*/  FENCE.VIEW.ASYNC.S ;  /* 0x00000000000073c6 */ /* 0x000e760000000000 */
[----:B-1----:R1:W2:Y:S01]  /*0610*/  SYNCS.EXCH.64 URZ, [UR4], UR8 ;  /* 0x0000000804ff75b2 */ /* 0x0022a20008000100 */
[----:B------:R1:W3:Y:S01]  /*0620*/  SYNCS.EXCH.64 URZ, [UR4+0x60], UR6 ;  /* 0x0000600604ff75b2 */ /* 0x0002e20008000100 */
[----:B------:R1:W4:Y:S01]  /*0630*/  SYNCS.EXCH.64 URZ, [UR4+0x8], UR8 ;  /* 0x0000080804ff75b2 */ /* 0x0003220008000100 */
[----:B------:R1:W1:Y:S01]  /*0640*/  SYNCS.EXCH.64 URZ, [UR4+0x68], UR6 ;  /* 0x0000680604ff75b2 */ /* 0x0002620008000100 */
        /* <DEDUP_REMOVED lines=20> */
[----:B--2---:R-:W-:Y:S01]  /*0790*/  NOP ;  /* 0x0000000000007918 */ /* 0x004fe20000000000 */
.L_x_10:
[----:B-1----:R-:W-:Y:S05]  /*07a0*/  BSYNC.RECONVERGENT B0 ;  /* 0x0000000000007941 */ /* 0x002fea0003800200 */
.L_x_9:
[----:B------:R-:W1:Y:S01]  /*07b0*/  SHFL.IDX PT, R2, R87, RZ, 0x1f ;  /* 0x00001fff57027589 */ /* 0x000e6200000e0000 */
[----:B------:R-:W-:Y:S01]  /*07c0*/  NOP ;  /* 0x0000000000007918 */ /* 0x000fe20000000000 */
[----:B-1----:R-:W-:-:S13]  /*07d0*/  ISETP.NE.AND P0, PT, R2, 0x1, PT ;  /* 0x000000010200780c */ /* 0x002fda0003f05270 */
[----:B------:R-:W-:Y:S05]  /*07e0*/  @P0 BRA `(.L_x_11) ;  /* 0x0000000000500947 */ /* 0x000fea0003800000 */
        /* <DEDUP_REMOVED lines=9> */
[----:B------:R-:W-:Y:S01]  /*0880*/  USHF.L.U32 UR6, UR6, 0x1, URZ ;  /* 0x0000000106067899 */ /* 0x000fe200080006ff */
[----:B------:R-:W-:Y:S01]  /*0890*/  ELECT P0, URZ, PT ;  /* 0x0000000000ff782f */ /* 0x000fe20003800000 */
[----:B-1----:R-:W-:Y:S01]  /*08a0*/  ULEA UR4, UR4, UR5, 0x18 ;  /* 0x0000000504047291 */ /* 0x002fe2000f8ec0ff */
[----:B------:R-:W1:Y:S11]  /*08b0*/  FENCE.VIEW.ASYNC.S ;  /* 0x00000000000073c6 */ /* 0x000e760000000000 */
[----:B-1----:R1:W2:Y:S01]  /*08c0*/  SYNCS.EXCH.64 URZ, [UR4+0xc0], UR8 ;  /* 0x0000c00804ff75b2 */ /* 0x0022a20008000100 */
[----:B------:R1:W1:Y:S01]  /*08d0*/  SYNCS.EXCH.64 URZ, [UR4+0xd8], UR6 ;  /* 0x0000d80604ff75b2 */ /* 0x0002620008000100 */
[----:B------:R1:W1:Y:S01]  /*08e0*/  SYNCS.EXCH.64 URZ, [UR4+0xc8], UR8 ;  /* 0x0000c80804ff75b2 */ /* 0x0002620008000100 */
[----:B------:R1:W1:Y:S01]  /*08f0*/  SYNCS.EXCH.64 URZ, [UR4+0xe0], UR6 ;  /* 0x0000e00604ff75b2 */ /* 0x0002620008000100 */
[----:B------:R1:W1:Y:S01]  /*0900*/  SYNCS.EXCH.64 URZ, [UR4+0xd0], UR8 ;  /* 0x0000d00804ff75b2 */ /* 0x0002620008000100 */
[----:B------:R1:W1:Y:S01]  /*0910*/  SYNCS.EXCH.64 URZ, [UR4+0xe8], UR6 ;  /* 0x0000e80604ff75b2 */ /* 0x0002620008000100 */
[----:B------:R-:W-:Y:S01]  /*0920*/  NOP ;  /* 0x0000000000007918 */ /* 0x000fe20000000000 */
.L_x_11:
[----:B------:R-:W3:Y:S01]  /*0930*/  SHFL.IDX PT, R2, R87, RZ, 0x1f ;  /* 0x00001fff57027589 */ /* 0x000ee200000e0000 */
[----:B------:R-:W-:Y:S01]  /*0940*/  NOP ;  /* 0x0000000000007918 */ /* 0x000fe20000000000 */
[----:B---3--:R-:W-:-:S13]  /*0950*/  ISETP.NE.AND P0, PT, R2, 0x3, PT ;  /* 0x000000030200780c */ /* 0x008fda0003f05270 */
[----:B------:R-:W-:Y:S05]  /*0960*/  @P0 BRA `(.L_x_12) ;  /* 0x0000000000300947 */ /* 0x000fea0003800000 */
[----:B-1----:R-:W1:Y:S01]  /*0970*/  S2UR UR4, SR_CgaCtaId ;  /* 0x00000000000479c3 */ /* 0x002e620000008800 */
[----:B------:R-:W-:Y:S01]  /*0980*/  UMOV UR6, 0x400 ;  /* 0x0000040000067882 */ /* 0x000fe20000000000 */
[----:B------:R-:W-:Y:S01]  /*0990*/  UMOV UR5, 0x20 ;  /* 0x0000002000057882 */ /* 0x000fe20000000000 */
[----:B------:R-:W-:Y:S01]  /*09a0*/  ELECT P0, URZ, PT ;  /* 0x0000000000ff782f */ /* 0x000fe20003800000 */
[----:B-1----:R-:W-:Y:S02]  /*09b0*/  ULEA UR6, UR4, UR6, 0x18 ;  /* 0x0000000604067291 */ /* 0x002fe4000f8ec0ff */
[----:B------:R-:W-:-:S04]  /*09c0*/  UIADD3 UR4, UPT, UPT, -UR5, 0x100000, URZ ;  /* 0x0010000005047890 */ /* 0x000fc8000fffe1ff */
[----:B------:R-:W-:Y:S02]  /*09d0*/  USHF.L.U32 UR5, UR4, 0xb, URZ ;  /* 0x0000000b04057899 */ /* 0x000fe400080006ff */
[----:B------:R-:W-:Y:S01]  /*09e0*/  USHF.L.U32 UR4, UR4, 0x1, URZ ;  /* 0x0000000104047899 */ /* 0x000fe200080006ff */
[----:B------:R-:W1:Y:S11]  /*09f0*/  FENCE.VIEW.ASYNC.S ;  /* 0x00000000000073c6 */ /* 0x000e760000000000 */
[----:B-1----:R3:W1:Y:S01]  /*0a00*/  SYNCS.EXCH.64 URZ, [UR6+0xf0], UR4 ;  /* 0x0000f00406ff75b2 */ /* 0x0026620008000100 */
[----:B------:R3:W1:Y:S02]  /*0a10*/  SYNCS.EXCH.64 URZ, [UR6+0xf8], UR4 ;  /* 0x0000f80406ff75b2 */ /* 0x0006640008000100 */
[----:B---3--:R-:W-:Y:S01]  /*0a20*/  NOP ;  /* 0x0000000000007918 */ /* 0x008fe20000000000 */
.L_x_12:
[----:B------:R-:W3:Y:S01]  /*0a30*/  SHFL.IDX PT, R2, R87, RZ, 0x1f ;  /* 0x00001fff57027589 */ /* 0x000ee200000e0000 */
[----:B------:R-:W-:Y:S01]  /*0a40*/  NOP ;  /* 0x0000000000007918 */ /* 0x000fe20000000000 */
[----:B---3--:R-:W-:-:S13]  /*0a50*/  ISETP.NE.AND P0, PT, R2, 0x4, PT ;  /* 0x000000040200780c */ /* 0x008fda0003f05270 */
[----:B------:R-:W-:Y:S05]  /*0a60*/  @P0 BRA `(.L_x_13) ;  /* 0x00000000004c0947 */ /* 0x000fea0003800000 */
[----:B-1----:R-:W1:Y:S01]  /*0a70*/  S2UR UR6, SR_CgaCtaId ;  /* 0x00000000000679c3 */ /* 0x002e620000008800 */
[----:B------:R-:W-:Y:S01]  /*0a80*/  UMOV UR4, 0x1e0 ;  /* 0x000001e000047882 */ /* 0x000fe20000000000 */
[----:B------:R-:W-:Y:S01]  /*0a90*/  UMOV UR5, 0x400 ;  /* 0x0000040000057882 */ /* 0x000fe20000000000 */
[----:B------:R-:W-:Y:S01]  /*0aa0*/  USEL UR4, UR4, 0x1a0, UP3 ;  /* 0x000001a004047887 */ /* 0x000fe20009800000 */
[----:B------:R-:W-:Y:S01]  /*0ab0*/  UMOV UR8, 0x1 ;  /* 0x0000000100087882 */ /* 0x000fe20000000000 */
[----:B------:R-:W-:Y:S01]  /*0ac0*/  ELECT P0, URZ, PT ;  /* 0x0000000000ff782f */ /* 0x000fe20003800000 */
[----:B------:R-:W-:-:S04]  /*0ad0*/  UIADD3 UR8, UPT, UPT, -UR8, 0x100000, URZ ;  /* 0x0010000008087890 */ /* 0x000fc8000fffe1ff */
[----:B------:R-:W-:Y:S02]  /*0ae0*/  USHF.L.U32 UR9, UR8, 0xb, URZ ;  /* 0x0000000b08097899 */ /* 0x000fe400080006ff */
[----:B------:R-:W-:Y:S02]  /*0af0*/  USHF.L.U32 UR8, UR8, 0x1, URZ ;  /* 0x0000000108087899 */ /* 0x000fe400080006ff */
[----:B-1----:R-:W-:Y:S02]  /*0b00*/  ULEA UR6, UR6, UR5, 0x18 ;  /* 0x0000000506067291 */ /* 0x002fe4000f8ec0ff */
[----:B------:R-:W-:-:S04]  /*0b10*/  UIADD3 UR4, UPT, UPT, -UR4, 0x100000, URZ ;  /* 0x0010000004047890 */ /* 0x000fc8000fffe1ff */
[----:B------:R-:W-:Y:S02]  /*0b20*/  USHF.L.U32 UR5, UR4, 0xb, URZ ;  /* 0x0000000b04057899 */ /* 0x000fe400080006ff */
[----:B------:R-:W-:Y:S01]  /*0b30*/  USHF.L.U32 UR4, UR4, 0x1, URZ ;  /* 0x0000000104047899 */ /* 0x000fe200080006ff */
[----:B------:R-:W1:Y:S03]  /*0b40*/  FENCE.VIEW.ASYNC.S ;  /* 0x00000000000073c6 */ /* 0x000e660000000000 */
[----:B-1----:R3:W1:Y:S08]  /*0b50*/  SYNCS.EXCH.64 URZ, [UR6+0x100], UR8 ;  /* 0x0001000806ff75b2 */ /* 0x0026700008000100 */
[----:B------:R3:W1:Y:S01]  /*0b60*/  SYNCS.EXCH.64 URZ, [UR6+0x110], UR4 ;  /* 0x0001100406ff75b2 */ /* 0x0006620008000100 */
[----:B------:R3:W1:Y:S01]  /*0b70*/  SYNCS.EXCH.64 URZ, [UR6+0x108], UR8 ;  /* 0x0001080806ff75b2 */ /* 0x0006620008000100 */
[----:B------:R3:W1:Y:S02]  /*0b80*/  SYNCS.EXCH.64 URZ, [UR6+0x118], UR4 ;  /* 0x0001180406ff75b2 */ /* 0x0006640008000100 */
[----:B---3--:R-:W-:Y:S01]  /*0b90*/  NOP ;  /* 0x0000000000007918 */ /* 0x008fe20000000000 */
.L_x_13:
[----:B------:R-:W3:Y:S01]  /*0ba0*/  SHFL.IDX PT, R2, R87, RZ, 0x1f ;  /* 0x00001fff57027589 */ /* 0x000ee200000e0000 */
[----:B------:R-:W-:Y:S01]  /*0bb0*/  NOP ;  /* 0x0000000000007918 */ /* 0x000fe20000000000 */
[----:B---3--:R-:W-:-:S13]  /*0bc0*/  ISETP.NE.AND P0, PT, R2, 0x5, PT ;  /* 0x000000050200780c */ /* 0x008fda0003f05270 */
[----:B------:R-:W-:Y:S05]  /*0bd0*/  @P0 BRA `(.L_x_14) ;  /* 0x0000000000580947 */ /* 0x000fea0003800000 */
[----:B-1----:R-:W1:Y:S01]  /*0be0*/  S2UR UR4, SR_CgaCtaId ;  /* 0x00000000000479c3 */ /* 0x002e620000008800 */
        /* <DEDUP_REMOVED lines=12> */
[----:B-1----:R3:W1:Y:S01]  /*0cb0*/  SYNCS.EXCH.64 URZ, [UR4+0x120], UR8 ;  /* 0x0001200804ff75b2 */ /* 0x0026620008000100 */
[----:B------:R3:W1:Y:S01]  /*0cc0*/  SYNCS.EXCH.64 URZ, [UR4+0x140], UR6 ;  /* 0x0001400604ff75b2 */ /* 0x0006620008000100 */
[----:B------:R3:W1:Y:S01]  /*0cd0*/  SYNCS.EXCH.64 URZ, [UR4+0x128], UR8 ;  /* 0x0001280804ff75b2 */ /* 0x0006620008000100 */
[----:B------:R3:W1:Y:S01]  /*0ce0*/  SYNCS.EXCH.64 URZ, [UR4+0x148], UR6 ;  /* 0x0001480604ff75b2 */ /* 0x0006620008000100 */
[----:B------:R3:W1:Y:S01]  /*0cf0*/  SYNCS.EXCH.64 URZ, [UR4+0x130], UR8 ;  /* 0x0001300804ff75b2 */ /* 0x0006620008000100 */
[----:B------:R3:W1:Y:S01]  /*0d00*/  SYNCS.EXCH.64 URZ, [UR4+0x150], UR6 ;  /* 0x0001500604ff75b2 */ /* 0x0006620008000100 */
[----:B------:R3:W1:Y:S01]  /*0d10*/  SYNCS.EXCH.64 URZ, [UR4+0x138], UR8 ;  /* 0x0001380804ff75b2 */ /* 0x0006620008000100 */
[----:B------:R3:W1:Y:S02]  /*0d20*/  SYNCS.EXCH.64 URZ, [UR4+0x158], UR6 ;  /* 0x0001580604ff75b2 */ /* 0x0006640008000100 */
[----:B---3--:R-:W-:Y:S01]  /*0d30*/  NOP ;  /* 0x0000000000007918 */ /* 0x008fe20000000000 */
.L_x_14:
[----:B------:R-:W3:Y:S01]  /*0d40*/  SHFL.IDX PT, R2, R87, RZ, 0x1f ;  /* 0x00001fff57027589 */ /* 0x000ee200000e0000 */
[----:B------:R-:W-:Y:S01]  /*0d50*/  NOP ;  /* 0x0000000000007918 */ /* 0x000fe20000000000 */
[----:B---3--:R-:W-:-:S13]  /*0d60*/  ISETP.NE.AND P0, PT, R2, 0x3, PT ;  /* 0x000000030200780c */ /* 0x008fda0003f05270 */
[----:B------:R-:W-:Y:S05]  /*0d70*/  @P0 BRA `(.L_x_15) ;  /* 0x0000000000380947 */ /* 0x000fea0003800000 */
[----:B------:R-:W3:Y:S01]  /*0d80*/  S2UR UR5, SR_CgaCtaId ;  /* 0x00000000000579c3 */ /* 0x000ee20000008800 */
[----:B-1----:R-:W-:Y:S01]  /*0d90*/  UMOV UR4, 0x400 ;  /* 0x0000040000047882 */ /* 0x002fe20000000000 */
[----:B------:R-:W-:Y:S01]  /*0da0*/  UMOV UR6, 0x20 ;  /* 0x0000002000067882 */ /* 0x000fe20000000000 */
[----:B------:R-:W-:Y:S01]  /*0db0*/  ELECT P0, URZ, PT ;  /* 0x0000000000ff782f */ /* 0x000fe20003800000 */
[----:B------:R-:W-:-:S04]  /*0dc0*/  UIADD3 UR6, UPT, UPT, -UR6, 0x100000, URZ ;  /* 0x0010000006067890 */ /* 0x000fc8000fffe1ff */
[----:B------:R-:W-:Y:S02]  /*0dd0*/  USHF.L.U32 UR7, UR6, 0xb, URZ ;  /* 0x0000000b06077899 */ /* 0x000fe400080006ff */
[----:B------:R-:W-:Y:S02]  /*0de0*/  USHF.L.U32 UR6, UR6, 0x1, URZ ;  /* 0x0000000106067899 */ /* 0x000fe400080006ff */
[----:B---3--:R-:W-:Y:S01]  /*0df0*/  ULEA UR4, UR5, UR4, 0x18 ;  /* 0x0000000405047291 */ /* 0x008fe2000f8ec0ff */
[----:B------:R-:W1:Y:S11]  /*0e00*/  FENCE.VIEW.ASYNC.S ;  /* 0x00000000000073c6 */ /* 0x000e760000000000 */
[----:B-1----:R3:W1:Y:S01]  /*0e10*/  SYNCS.EXCH.64 URZ, [UR4+0x160], UR6 ;  /* 0x0001600604ff75b2 */ /* 0x0026620008000100 */
[----:B------:R3:W1:Y:S01]  /*0e20*/  SYNCS.EXCH.64 URZ, [UR4+0x170], UR6 ;  /* 0x0001700604ff75b2 */ /* 0x0006620008000100 */
[----:B------:R3:W1:Y:S01]  /*0e30*/  SYNCS.EXCH.64 URZ, [UR4+0x168], UR6 ;  /* 0x0001680604ff75b2 */ /* 0x0006620008000100 */
[----:B------:R3:W1:Y:S02]  /*0e40*/  SYNCS.EXCH.64 URZ, [UR4+0x178], UR6 ;  /* 0x0001780604ff75b2 */ /* 0x0006640008000100 */
[----:B---3--:R-:W-:Y:S01]  /*0e50*/  NOP ;  /* 0x0000000000007918 */ /* 0x008fe20000000000 */
.L_x_15:
[----:B-1----:R-:W1:Y:S01]  /*0e60*/  LDCU UR4, c[0x0][0x36c] ;  /* 0x00006d80ff0477ac */ /* 0x002e620008000800 */
[----:B------:R-:W-:Y:S01]  /*0e70*/  ISETP.NE.OR P3, PT, R0, 0x2, !P3 ;  /* 0x000000020000780c */ /* 0x000fe20005f65670 */
[----:B------:R-:W-:Y:S01]  /*0e80*/  NOP ;  /* 0x0000000000007918 */ /* 0x000fe20000000000 */
[----:B------:R-:W-:Y:S01]  /*0e90*/  LOP3.LUT R0, R95, 0x1f, RZ, 0xc0, !PT ;  /* 0x0000001f5f007812 */ /* 0x000fe200078ec0ff */
[----:B------:R-:W-:Y:S02]  /*0ea0*/  UISETP.NE.AND UP4, UPT, UR21, 0x2, UPT ;  /* 0x000000021500788c */ /* 0x000fe4000bf85270 */
[----:B------:R-:W-:Y:S02]  /*0eb0*/  UISETP.NE.AND UP5, UPT, UR21, URZ, UPT ;  /* 0x000000ff1500728c */ /* 0x000fe4000bfa5270 */
[----:B-1----:R-:W-:-:S09]  /*0ec0*/  UISETP.EQ.U32.AND UP6, UPT, UR4, 0x1, UPT ;  /* 0x000000010400788c */ /* 0x002fd2000bfc2070 */
[----:B------:R-:W-:Y:S05]  /*0ed0*/  BRA.U !UP6, `(.L_x_16) ;  /* 0x000000010e087547 */ /* 0x000fea000b800000 */
[----:B--2-4-:R-:W-:Y:S01]  /*0ee0*/  UCGABAR_ARV ;  /* 0x00000000000079c7 */ /* 0x014fe20008000000 */
[----:B------:R-:W-:Y:S05]  /*0ef0*/  BRA `(.L_x_17) ;  /* 0x0000000000047947 */ /* 0x000fea0003800000 */
.L_x_16:
[----:B--2-4-:R-:W-:Y:S01]  /*0f00*/  NOP ;  /* 0x0000000000007918 */ /* 0x014fe20000000000 */
.L_x_17:
[----:B------:R-:W1:Y:S01]  /*0f10*/  S2UR UR20, SR_CTAID.X ;  /* 0x00000000001479c3 */ /* 0x000e620000002500 */
[----:B------:R-:W-:-:S05]  /*0f20*/  CS2R.32 R3, SR_CgaSize ;  /* 0x0000000000037805 */ /* 0x000fca0000008a00 */
[----:B------:R-:W-:-:S05]  /*0f30*/  IMAD R3, R3, -0xa0, RZ ;  /* 0xffffff6003037824 */ /* 0x000fca00078e02ff */
[----:B------:R-:W-:-:S14]  /*0f40*/  R2UR UR5, R3 ;  /* 0x00000000030572ca */ /* 0x000fdc00000e0000 */
[----:B------:R-:W2:Y:S01]  /*0f50*/  LDCU UR5, c[0x0][UR5+0x2b0] ;  /* 0x00005600050577ac */ /* 0x000ea20008000800 */
[----:B------:R-:W-:-:S05]  /*0f60*/  CS2R.32 R3, SR_CgaSize ;  /* 0x0000000000037805 */ /* 0x000fca0000008a00 */
[----:B------:R-:W-:-:S05]  /*0f70*/  IMAD R3, R3, -0xa0, RZ ;  /* 0xffffff6003037824 */ /* 0x000fca00078e02ff */
[----:B------:R-:W-:-:S14]  /*0f80*/  R2UR UR4, R3 ;  /* 0x00000000030472ca */ /* 0x000fdc00000e0000 */
[----:B------:R-:W3:Y:S01]  /*0f90*/  LDCU UR4, c[0x0][UR4+0x2b4] ;  /* 0x00005680040477ac */ /* 0x000ee20008000800 */
[----:B------:R-:W4:Y:S01]  /*0fa0*/  S2UR UR24, SR_CTAID.Y ;  /* 0x00000000001879c3 */ /* 0x000f220000002600 */
[----:B------:R-:W-:-:S05]  /*0fb0*/  CS2R.32 R3, SR_CgaSize ;  /* 0x0000000000037805 */ /* 0x000fca0000008a00 */
[----:B------:R-:W-:-:S05]  /*0fc0*/  IMAD R3, R3, -0xa0, RZ ;  /* 0xffffff6003037824 */ /* 0x000fca00078e02ff */
[----:B------:R-:W-:-:S14]  /*0fd0*/  R2UR UR63, R3 ;  /* 0x00000000033f72ca */ /* 0x000fdc00000e0000 */
[----:B------:R-:W3:Y:S01]  /*0fe0*/  LDCU UR63, c[0x0][UR63+0x2a0] ;  /* 0x000054003f3f77ac */ /* 0x000ee20008000800 */
[----:B------:R-:W-:-:S05]  /*0ff0*/  CS2R.32 R3, SR_CgaSize ;  /* 0x0000000000037805 */ /* 0x000fca0000008a00 */
[----:B------:R-:W-:-:S05]  /*1000*/  IMAD R3, R3, -0xa0, RZ ;  /* 0xffffff6003037824 */ /* 0x000fca00078e02ff */
[----:B------:R-:W-:-:S14]  /*1010*/  R2UR UR62, R3 ;  /* 0x00000000033e72ca */ /* 0x000fdc00000e0000 */
[----:B------:R-:W3:Y:S01]  /*1020*/  LDCU UR62, c[0x0][UR62+0x2a4] ;  /* 0x000054803e3e77ac */ /* 0x000ee20008000800 */
[----:B------:R-:W3:Y:S01]  /*1030*/  S2UR UR6, SR_CgaCtaId ;  /* 0x00000000000679c3 */ /* 0x000ee20000008800 */
[----:B------:R-:W3:Y:S01]  /*1040*/  LDCU UR22, c[0x0][0xb24] ;  /* 0x00016480ff1677ac */ /* 0x000ee20008000800 */
[----:B------:R-:W3:Y:S01]  /*1050*/  LDCU UR42, c[0x0][0xb24] ;  /* 0x00016480ff2a77ac */ /* 0x000ee20008000800 */
[----:B-1----:R-:W-:Y:S01]  /*1060*/  I2FP.F32.U32 R3, UR20 ;  /* 0x0000001400037c45 */ /* 0x002fe20008201000 */
[----:B------:R-:W1:Y:S04]  /*1070*/  LDCU UR25, c[0x0][0xb30] ;  /* 0x00016600ff1977ac */ /* 0x000e680008000800 */
[----:B--2---:R-:W-:Y:S01]  /*1080*/  FMUL R3, R3, UR5 ;  /* 0x0000000503037c20 */ /* 0x004fe20008400000 */
[----:B----4-:R-:W-:-:S05]  /*1090*/  I2FP.F32.U32 R2, UR24 ;  /* 0x0000001800027c45 */ /* 0x010fca0008201000 */
[----:B------:R-:W2:Y:S01]  /*10a0*/  F2I.U32.TRUNC.NTZ R3, R3 ;  /* 0x0000000300037305 */ /* 0x000ea2000020f000 */
[----:B---3--:R-:W-:Y:S01]  /*10b0*/  FMUL R2, R2, UR4 ;  /* 0x0000000402027c20 */ /* 0x008fe20008400000 */
[----:B------:R-:W-:-:S06]  /*10c0*/  ULOP3.LUT UR4, UR6, 0x1, URZ, 0xc0, !UPT ;  /* 0x0000000106047892 */ /* 0x000fcc000f8ec0ff */
[----:B------:R-:W3:Y:S01]  /*10d0*/  F2I.U32.TRUNC.NTZ R2, R2 ;  /* 0x0000000200027305 */ /* 0x000ee2000020f000 */
[----:B------:R-:W-:-:S04]  /*10e0*/  UISETP.NE.U32.AND UP0, UPT, UR4, 0x1, UPT ;  /* 0x000000010400788c */ /* 0x000fc8000bf05070 */
[----:B------:R-:W-:Y:S01]  /*10f0*/  USEL UR4, URZ, 0x1800, UP0 ;  /* 0x00001800ff047887 */ /* 0x000fe20008000000 */
[----:B--2---:R-:W-:Y:S02]  /*1100*/  R2UR UR5, R3 ;  /* 0x00000000030572ca */ /* 0x004fe400000e0000 */
[----:B---3--:R-:W-:Y:S02]  /*1110*/  R2UR UR7, R2 ;  /* 0x00000000020772ca */ /* 0x008fe400000e0000 */
[----:B------:R-:W-:-:S09]  /*1120*/  PRMT R2, RZ, 0x7610, R2 ;  /* 0x00007610ff027816 */ /* 0x000fd20000000002 */
[----:B------:R-:W-:-:S04]  /*1130*/  UIADD3 UR6, UPT, UPT, -UR5, URZ, URZ ;  /* 0x000000ff05067290 */ /* 0x000fc8000fffe1ff */
[----:B------:R-:W-:Y:S02]  /*1140*/  UIMAD UR63, UR63, UR6, UR20 ;  /* 0x000000063f3f72a4 */ /* 0x000fe4000f8e0214 */
[----:B------:R-:W-:-:S04]  /*1150*/  UIADD3 UR5, UPT, UPT, -UR7, URZ, URZ ;  /* 0x000000ff07057290 */ /* 0x000fc8000fffe1ff */
[----:B------:R-:W-:Y:S01]  /*1160*/  UIMAD UR62, UR62, UR5, UR24 ;  /* 0x000000053e3e72a4 */ /* 0x000fe2000f8e0218 */
[----:B-1----:R-:W-:Y:S11]  /*1170*/  BRA.U UP5, `(.L_x_18) ;  /* 0x0000000105247547 */ /* 0x002ff6000b800000 */
[----:B------:R-:W-:-:S04]  /*1180*/  UISETP.NE.AND UP0, UPT, UR62, URZ, UPT ;  /* 0x000000ff3e00728c */ /* 0x000fc8000bf05270 */
[----:B------:R-:W-:-:S04]  /*1190*/  UISETP.EQ.OR UP0, UPT, UR63, URZ, !UP0 ;  /* 0x000000ff3f00728c */ /* 0x000fc8000c702670 */
[----:B------:R-:W-:Y:S02]  /*11a0*/  USEL UR6, URZ, 0x1, !UP0 ;  /* 0x00000001ff067887 */ /* 0x000fe4000c000000 */
[----:B------:R-:W-:-:S04]  /*11b0*/  UISETP.NE.AND UP0, UPT, UR62, URZ, UPT ;  /* 0x000000ff3e00728c */ /* 0x000fc8000bf05270 */
[----:B------:R-:W-:Y:S02]  /*11c0*/  USEL UR5, URZ, 0x2, UP0 ;  /* 0x00000002ff057887 */ /* 0x000fe40008000000 */
[----:B------:R-:W-:-:S04]  /*11d0*/  UISETP.NE.AND UP0, UPT, UR63, 0x1, UPT ;  /* 0x000000013f00788c */ /* 0x000fc8000bf05270 */
[----:B------:R-:W-:-:S04]  /*11e0*/  USEL UR5, UR5, 0x2, UP0 ;  /* 0x0000000205057887 */ /* 0x000fc80008000000 */
[----:B------:R-:W-:-:S06]  /*11f0*/  UIADD3 UR5, UPT, UPT, UR6, UR5, URZ ;  /* 0x0000000506057290 */ /* 0x000fcc000fffe0ff */
[----:B------:R-:W-:-:S07]  /*1200*/  MOV R2, UR5 ;  /* 0x0000000500027c02 */ /* 0x000fce0008000f00 */
.L_x_18:
[----:B------:R-:W1:Y:S01]  /*1210*/  S2UR UR36, SR_CTAID.Z ;  /* 0x00000000002479c3 */ /* 0x000e620000002700 */
[----:B------:R-:W-:-:S09]  /*1220*/  UISETP.GE.AND UP0, UPT, UR22, 0x1, UPT ;  /* 0x000000011600788c */ /* 0x000fd2000bf06270 */
[----:B------:R-:W-:Y:S05]  /*1230*/  BRA.U !UP0, `(.L_x_19) ;  /* 0x0000000108d07547 */ /* 0x000fea000b800000 */
[----:B------:R-:W2:Y:S01]  /*1240*/  LDCU.128 UR12, c[0x0][0xb10] ;  /* 0x00016200ff0c77ac */ /* 0x000ea20008000c00 */
[----:B------:R-:W3:Y:S01]  /*1250*/  LDCU UR23, c[0x0][0xb0c] ;  /* 0x00016180ff1777ac */ /* 0x000ee20008000800 */
[----:B------:R-:W4:Y:S01]  /*1260*/  LDCU UR7, c[0x0][0x370] ;  /* 0x00006e00ff0777ac */ /* 0x000f220008000800 */
[----:B------:R-:W1:Y:S01]  /*1270*/  LDCU UR8, c[0x0][0x374] ;  /* 0x00006e80ff0877ac */ /* 0x000e620008000800 */
[----:B------:R-:W1:Y:S01]  /*1280*/  LDCU UR9, c[0x0][0xb20] ;  /* 0x00016400ff0977ac */ /* 0x000e620008000800 */
[----:B--2---:R-:W-:Y:S02]  /*1290*/  UIMAD.WIDE.U32 UR10, UR20, UR12, URZ ;  /* 0x0000000c140a72a5 */ /* 0x004fe4000f8e00ff */
[----:B---3--:R-:W-:Y:S02]  /*12a0*/  UISETP.NE.AND UP0, UPT, UR23, 0x1, UPT ;  /* 0x000000011700788c */ /* 0x008fe4000bf05270 */
[----:B------:R-:W-:Y:S02]  /*12b0*/  UIMAD.WIDE.U32 UR16, UR24, UR15, URZ ;  /* 0x0000000f181072a5 */ /* 0x000fe4000f8e00ff */
[----:B----4-:R-:W-:Y:S01]  /*12c0*/  UIMAD.WIDE.U32 UR18, UR7, UR12, URZ ;  /* 0x0000000c071272a5 */ /* 0x010fe2000f8e00ff */
[----:B------:R-:W-:Y:S01]  /*12d0*/  UMOV UR10, UR11 ;  /* 0x0000000b000a7c82 */ /* 0x000fe20008000000 */
[----:B------:R-:W-:-:S02]  /*12e0*/  UISETP.NE.AND UP2, UPT, UR22, 0x1, UPT ;  /* 0x000000011600788c */ /* 0x000fc4000bf45270 */
[----:B------:R-:W-:Y:S01]  /*12f0*/  USHF.R.U32.HI UR6, URZ, UR13, UR10 ;  /* 0x0000000dff067299 */ /* 0x000fe2000801160a */
[----:B------:R-:W2:Y:S02]  /*1300*/  LDCU.64 UR10, c[0x0][0xb28] ;  /* 0x00016500ff0a77ac */ /* 0x000ea40008000a00 */
[----:B------:R-:W-:Y:S01]  /*1310*/  UMOV UR18, UR19 ;  /* 0x0000001300127c82 */ /* 0x000fe20008000000 */
[----:B------:R-:W-:Y:S02]  /*1320*/  USEL UR6, UR20, UR6, !UP0 ;  /* 0x0000000614067287 */ /* 0x000fe4000c000000 */
[----:B------:R-:W-:Y:S02]  /*1330*/  @UP0 USHF.R.U32.HI UR7, URZ, UR13, UR18 ;  /* 0x0000000dff070299 */ /* 0x000fe40008011612 */
[----:B------:R-:W-:Y:S02]  /*1340*/  UISETP.NE.AND UP0, UPT, UR14, 0x1, UPT ;  /* 0x000000010e00788c */ /* 0x000fe4000bf05270 */
[----:B-1----:R-:W-:Y:S01]  /*1350*/  UIMAD.WIDE.U32 UR12, UR8, UR15, URZ ;  /* 0x0000000f080c72a5 */ /* 0x002fe2000f8e00ff */
[----:B------:R-:W-:-:S02]  /*1360*/  UMOV UR5, UR17 ;  /* 0x0000001100057c82 */ /* 0x000fc40008000000 */
[----:B------:R-:W-:-:S04]  /*1370*/  USHF.R.U32.HI UR5, URZ, UR9, UR5 ;  /* 0x00000009ff057299 */ /* 0x000fc80008011605 */
[----:B------:R-:W-:Y:S01]  /*1380*/  UMOV UR12, UR13 ;  /* 0x0000000d000c7c82 */ /* 0x000fe20008000000 */
[----:B--2---:R-:W-:Y:S02]  /*1390*/  UIMAD.WIDE.U32 UR16, UR7, UR10, URZ ;  /* 0x0000000a071072a5 */ /* 0x004fe4000f8e00ff */
[----:B------:R-:W-:Y:S02]  /*13a0*/  @UP0 USHF.R.U32.HI UR8, URZ, UR9, UR12 ;  /* 0x00000009ff080299 */ /* 0x000fe4000801160c */
[----:B------:R-:W-:Y:S02]  /*13b0*/  USEL UR5, UR24, UR5, !UP0 ;  /* 0x0000000518057287 */ /* 0x000fe4000c000000 */
[----:B------:R-:W-:Y:S01]  /*13c0*/  UIMAD.WIDE.U32 UR12, UR8, UR10, URZ ;  /* 0x0000000a080c72a5 */ /* 0x000fe2000f8e00ff */
[----:B------:R-:W-:Y:S02]  /*13d0*/  UMOV UR16, UR17 ;  /* 0x0000001100107c82 */ /* 0x000fe40008000000 */
[----:B------:R-:W-:-:S04]  /*13e0*/  @UP2 USHF.R.U32.HI UR7, URZ, UR11, UR16 ;  /* 0x0000000bff072299 */ /* 0x000fc80008011610 */
[----:B------:R-:W-:Y:S01]  /*13f0*/  UMOV UR12, UR13 ;  /* 0x0000000d000c7c82 */ /* 0x000fe20008000000 */
[----:B------:R-:W-:Y:S02]  /*1400*/  UIMAD UR9, UR7, UR22, URZ ;  /* 0x00000016070972a4 */ /* 0x000fe4000f8e02ff */
[----:B------:R-:W-:Y:S02]  /*1410*/  @UP2 USHF.R.U32.HI UR8, URZ, UR11, UR12 ;  /* 0x0000000bff082299 */ /* 0x000fe4000801160c */
[----:B------:R-:W-:Y:S02]  /*1420*/  UIMAD.WIDE.U32 UR12, UR5, UR10, URZ ;  /* 0x0000000a050c72a5 */ /* 0x000fe4000f8e00ff */
[----:B------:R-:W-:Y:S02]  /*1430*/  UIMAD UR8, UR8, UR22, URZ ;  /* 0x00000016080872a4 */ /* 0x000fe4000f8e02ff */
[----:B------:R-:W-:Y:S02]  /*1440*/  UIADD3 UR12, UPT, UPT, -UR6, URZ, URZ ;  /* 0x000000ff060c7290 */ /* 0x000fe4000fffe1ff */
[----:B------:R-:W-:-:S02]  /*1450*/  UISETP.GE.AND UP0, UPT, UR5, UR8, UPT ;  /* 0x000000080500728c */ /* 0x000fc4000bf06270 */
[----:B------:R-:W-:Y:S02]  /*1460*/  UIMAD UR20, UR23, UR12, UR20 ;  /* 0x0000000c171472a4 */ /* 0x000fe4000f8e0214 */
[----:B------:R-:W-:Y:S02]  /*1470*/  UISETP.GE.OR UP0, UPT, UR6, UR9, UP0 ;  /* 0x000000090600728c */ /* 0x000fe40008706670 */
[----:B------:R-:W-:-:S03]  /*1480*/  UIMAD.WIDE.U32 UR8, UR6, UR10, URZ ;  /* 0x0000000a060872a5 */ /* 0x000fc6000f8e00ff */
[----:B------:R-:W-:Y:S02]  /*1490*/  UMOV UR10, UR13 ;  /* 0x0000000d000a7c82 */ /* 0x000fe40008000000 */
[----:B------:R-:W-:-:S04]  /*14a0*/  USHF.R.U32.HI UR10, URZ, UR11, UR10 ;  /* 0x0000000bff0a7299 */ /* 0x000fc8000801160a */
[----:B------:R-:W-:Y:S02]  /*14b0*/  USEL UR8, UR5, UR10, !UP2 ;  /* 0x0000000a05087287 */ /* 0x000fe4000d000000 */
[----:B------:R-:W-:Y:S02]  /*14c0*/  @!UP0 USHF.R.U32.HI UR9, URZ, UR11, UR9 ;  /* 0x0000000bff098299 */ /* 0x000fe40008011609 */
[----:B------:R-:W-:Y:S02]  /*14d0*/  UIADD3 UR10, UPT, UPT, -UR8, URZ, URZ ;  /* 0x000000ff080a7290 */ /* 0x000fe4000fffe1ff */
[----:B------:R-:W-:Y:S02]  /*14e0*/  @!UP0 USEL UR9, UR6, UR9, !UP2 ;  /* 0x0000000906098287 */ /* 0x000fe4000d000000 */
[----:B------:R-:W-:Y:S02]  /*14f0*/  UIMAD UR10, UR22, UR10, UR5 ;  /* 0x0000000a160a72a4 */ /* 0x000fe4000f8e0205 */
[----:B------:R-:W-:-:S02]  /*1500*/  UIADD3 UR11, UPT, UPT, -UR5, URZ, URZ ;  /* 0x000000ff050b7290 */ /* 0x000fc4000fffe1ff */
[----:B------:R-:W-:Y:S02]  /*1510*/  @!UP0 UIMAD UR7, UR10, UR7, UR9 ;  /* 0x000000070a0782a4 */ /* 0x000fe4000f8e0209 */
[----:B------:R-:W-:Y:S02]  /*1520*/  @!UP0 UIADD3 UR8, UPT, UPT, UR8, -UR9, URZ ;  /* 0x8000000908088290 */ /* 0x000fe4000fffe0ff */
[----:B------:R-:W-:Y:S02]  /*1530*/  UIMAD UR11, UR14, UR11, UR24 ;  /* 0x0000000b0e0b72a4 */ /* 0x000fe4000f8e0218 */
[----:B------:R-:W-:-:S03]  /*1540*/  @!UP0 UIMAD UR5, UR8, UR22, UR6 ;  /* 0x00000016080582a4 */ /* 0x000fc6000f8e0206 */
[----:B------:R-:W-:Y:S01]  /*1550*/  @!UP0 UMOV UR6, UR7 ;  /* 0x0000000700068c82 */ /* 0x000fe20008000000 */
[----:B------:R-:W-:Y:S02]  /*1560*/  UIMAD UR24, UR5, UR14, UR11 ;  /* 0x0000000e051872a4 */ /* 0x000fe4000f8e020b */
[----:B------:R-:W-:-:S12]  /*1570*/  UIMAD UR20, UR6, UR23, UR20 ;  /* 0x00000017061472a4 */ /* 0x000fd8000f8e0214 */
.L_x_19:
[----:B------:R-:W-:-:S09]  /*1580*/  UISETP.NE.AND UP0, UPT, UR25, 0x1, UPT ;  /* 0x000000011900788c */ /* 0x000fd2000bf05270 */
[----:B------:R-:W-:Y:S05]  /*1590*/  BRA.U UP0, `(.L_x_20) ;  /* 0x0000000100447547 */ /* 0x000fea000b800000 */
[----:B------:R-:W2:Y:S01]  /*15a0*/  LDCU.128 UR8, c[0x0][0xb10] ;  /* 0x00016200ff0877ac */ /* 0x000ea20008000c00 */
[----:B------:R-:W3:Y:S01]  /*15b0*/  LDCU UR14, c[0x0][0xb0c] ;  /* 0x00016180ff0e77ac */ /* 0x000ee20008000800 */
[----:B------:R-:W4:Y:S01]  /*15c0*/  LDCU UR15, c[0x0][0xb20] ;  /* 0x00016400ff0f77ac */ /* 0x000f220008000800 */
[----:B--2---:R-:W-:Y:S02]  /*15d0*/  UIMAD.WIDE.U32 UR6, UR20, UR8, URZ ;  /* 0x00000008140672a5 */ /* 0x004fe4000f8e00ff */
[----:B------:R-:W-:Y:S02]  /*15e0*/  UIMAD.WIDE.U32 UR12, UR24, UR11, URZ ;  /* 0x0000000b180c72a5 */ /* 0x000fe4000f8e00ff */
[----:B---3--:R-:W-:-:S03]  /*15f0*/  UISETP.NE.AND UP0, UPT, UR14, 0x1, UPT ;  /* 0x000000010e00788c */ /* 0x008fc6000bf05270 */
[----:B------:R-:W-:Y:S02]  /*1600*/  UMOV UR6, UR7 ;  /* 0x0000000700067c82 */ /* 0x000fe40008000000 */
[----:B------:R-:W-:Y:S01]  /*1610*/  USHF.R.U32.HI UR6, URZ, UR9, UR6 ;  /* 0x00000009ff067299 */ /* 0x000fe20008011606 */
[----:B------:R-:W-:-:S03]  /*1620*/  UMOV UR5, UR13 ;  /* 0x0000000d00057c82 */ /* 0x000fc60008000000 */
[----:B------:R-:W-:Y:S02]  /*1630*/  USEL UR6, UR20, UR6, !UP0 ;  /* 0x0000000614067287 */ /* 0x000fe4000c000000 */
[----:B------:R-:W-:Y:S02]  /*1640*/  UISETP.NE.AND UP0, UPT, UR10, 0x1, UPT ;  /* 0x000000010a00788c */ /* 0x000fe4000bf05270 */
[----:B----4-:R-:W-:-:S04]  /*1650*/  USHF.R.U32.HI UR5, URZ, UR15, UR5 ;  /* 0x0000000fff057299 */ /* 0x010fc80008011605 */
[----:B------:R-:W-:-:S04]  /*1660*/  USEL UR5, UR24, UR5, !UP0 ;  /* 0x0000000518057287 */ /* 0x000fc8000c000000 */
[----:B------:R-:W-:Y:S02]  /*1670*/  UIADD3 UR7, UPT, UPT, UR6, -UR5, URZ ;  /* 0x8000000506077290 */ /* 0x000fe4000fffe0ff */
[----:B------:R-:W-:Y:S02]  /*1680*/  UIADD3 UR5, UPT, UPT, -UR6, UR5, URZ ;  /* 0x0000000506057290 */ /* 0x000fe4000fffe1ff */
[----:B------:R-:W-:Y:S02]  /*1690*/  UIMAD UR24, UR7, UR10, UR24 ;  /* 0x0000000a071872a4 */ /* 0x000fe4000f8e0218 */
[----:B------:R-:W-:-:S12]  /*16a0*/  UIMAD UR20, UR5, UR14, UR20 ;  /* 0x0000000e051472a4 */ /* 0x000fd8000f8e0214 */
.L_x_20:
[----:B------:R-:W-:Y:S01]  /*16b0*/  UISETP.NE.AND UP0, UPT, UR21, 0x2, UPT ;  /* 0x000000021500788c */ /* 0x000fe2000bf05270 */
[----:B------:R-:W-:Y:S09]  /*16c0*/  BRA.U !UP6, `(.L_x_21) ;  /* 0x000000010e0c7547 */ /* 0x000ff2000b800000 */
[----:B------:R-:W-:Y:S01]  /*16d0*/  UCGABAR_WAIT ;  /* 0x0000000000007dc7 */ /* 0x000fe20008000000 */
[----:B------:R-:W-:Y:S01]  /*16e0*/  CCTL.IVALL ;  /* 0x00000000ff00798f */ /* 0x000fe20002000000 */
[----:B------:R-:W-:Y:S05]  /*16f0*/  BRA `(.L_x_22) ;  /* 0x0000000000047947 */ /* 0x000fea0003800000 */
.L_x_21:
[----:B------:R-:W-:Y:S06]  /*1700*/  BAR.SYNC.DEFER_BLOCKING 0x0 ;  /* 0x0000000000007b1d */ /* 0x000fec0000010000 */
.L_x_22:
[----:B------:R-:W-:Y:S05]  /*1710*/  BRA.U UP0, `(.L_x_23) ;  /* 0x0000001500d87547 */ /* 0x000fea000b800000 */
[----:B------:R-:W2:Y:S01]  /*1720*/  LDCU UR7, c[0x0][0x38c] ;  /* 0x00007180ff0777ac */ /* 0x000ea20008000800 */
[----:B------:R-:W3:Y:S01]  /*1730*/  S2UR UR9, SR_CgaCtaId ;  /* 0x00000000000979c3 */ /* 0x000ee20000008800 */
[----:B------:R-:W-:Y:S01]  /*1740*/  PLOP3.LUT P1, PT, PT, PT, UP3, 0x80, 0x8 ;  /* 0x000000000008781c */ /* 0x000fe20003f2f038 */
[----:B------:R-:W-:Y:S01]  /*1750*/  IMAD.MOV.U32 R12, RZ, RZ, 0x1 ;  /* 0x00000001ff0c7424 */ /* 0x000fe200078e00ff */
[----:B------:R-:W-:Y:S01]  /*1760*/  UMOV UR8, 0x400 ;  /* 0x0000040000087882 */ /* 0x000fe20000000000 */
[----:B------:R-:W-:Y:S01]  /*1770*/  UISETP.NE.AND UP1, UPT, UR21, URZ, UPT ;  /* 0x000000ff1500728c */ /* 0x000fe2000bf25270 */
[----:B------:R-:W-:Y:S01]  /*1780*/  ISETP.EQ.OR P2, PT, R0, RZ, P3 ;  /* 0x000000ff0000720c */ /* 0x000fe20001f42670 */
[----:B------:R-:W-:Y:S01]  /*1790*/  USEL UR26, URZ, 0x1, UP4 ;  /* 0x00000001ff1a7887 */ /* 0x000fe2000a000000 */
[----:B------:R-:W-:Y:S02]  /*17a0*/  PLOP3.LUT P1, PT, P1, PT, PT, 0x8, 0x80 ;  /* 0x000000000080781c */ /* 0x000fe40000f2e170 */
[----:B------:R-:W-:Y:S01]  /*17b0*/  CS2R R10, SRZ ;  /* 0x00000000000a7805 */ /* 0x000fe2000001ff00 */
[----:B------:R-:W-:Y:S01]  /*17c0*/  IMAD.MOV.U32 R9, RZ, RZ, RZ ;  /* 0x000000ffff097224 */ /* 0x000fe200078e00ff */
[----:B------:R-:W4:Y:S01]  /*17d0*/  LDCU UR40, c[0x0][0x370] ;  /* 0x00006e00ff2877ac */ /* 0x000f220008000800 */
[----:B------:R-:W-:Y:S01]  /*17e0*/  IMAD.MOV.U32 R8, RZ, RZ, 0x1 ;  /* 0x00000001ff087424 */ /* 0x000fe200078e00ff */
[----:B------:R-:W1:Y:S01]  /*17f0*/  LDCU.64 UR28, c[0x0][0x348] ;  /* 0x00006900ff1c77ac */ /* 0x000e620008000a00 */
[----:B--2---:R-:W-:-:S02]  /*1800*/  UIADD3 UR6, UPT, UPT, UR7, 0x3f, URZ ;  /* 0x0000003f07067890 */ /* 0x004fc4000fffe0ff */
[----:B------:R-:W-:Y:S02]  /*1810*/  USHF.R.U32.HI UR45, URZ, 0x6, UR4 ;  /* 0x00000006ff2d7899 */ /* 0x000fe40008011604 */
[----:B------:R-:W-:Y:S02]  /*1820*/  USHF.R.S32.HI UR5, URZ, 0x1f, UR6 ;  /* 0x0000001fff057899 */ /* 0x000fe40008011406 */
[----:B------:R-:W-:Y:S02]  /*1830*/  UIADD3 UR46, UPT, UPT, UR7, 0x7e, URZ ;  /* 0x0000007e072e7890 */ /* 0x000fe4000fffe0ff */
[----:B------:R-:W-:Y:S02]  /*1840*/  ULEA.HI UR5, UR5, UR6, URZ, 0x6 ;  /* 0x0000000605057291 */ /* 0x000fe4000f8f30ff */
[----:B---3--:R-:W-:Y:S02]  /*1850*/  ULEA UR6, UR9, UR8, 0x18 ;  /* 0x0000000809067291 */ /* 0x008fe4000f8ec0ff */
[----:B------:R-:W-:-:S02]  /*1860*/  USHF.R.S32.HI UR43, URZ, 0x6, UR5 ;  /* 0x00000006ff2b7899 */ /* 0x000fc40008011405 */
[----:B------:R-:W-:Y:S02]  /*1870*/  UIADD3 UR5, UPT, UPT, UR7, -0x1, URZ ;  /* 0xffffffff07057890 */ /* 0x000fe4000fffe0ff */
[----:B------:R-:W-:Y:S02]  /*1880*/  UISETP.LT.U32.AND UP0, UPT, UR43, 0xc, UPT ;  /* 0x0000000c2b00788c */ /* 0x000fe4000bf01070 */
[----:B------:R-:W-:Y:S02]  /*1890*/  UISETP.GE.U32.AND UP2, UPT, UR5, -0x7f, UPT ;  /* 0xffffff810500788c */ /* 0x000fe4000bf46070 */
[----:B------:R-:W-:Y:S01]  /*18a0*/  USEL UR41, UR43, 0xc, UP0 ;  /* 0x0000000c2b297887 */ /* 0x000fe20008000000 */
[----:B------:R-:W2:Y:S03]  /*18b0*/  LDCU UR39, c[0x0][0x374] ;  /* 0x00006e80ff2777ac */ /* 0x000ea60008000800 */
[----:B------:R-:W-:-:S02]  /*18c0*/  UIADD3 UR21, UPT, UPT, UR41, -0x1, URZ ;  /* 0xffffffff29157890 */ /* 0x000fc4000fffe0ff */
[----:B------:R-:W-:-:S03]  /*18d0*/  USEL UR26, UR26, 0x2, UP1 ;  /* 0x000000021a1a7887 */ /* 0x000fc60008800000 */
[----:B------:R-:W-:Y:S02]  /*18e0*/  @UP2 UIADD3 UR21, UPT, UPT, UR41, URZ, URZ ;  /* 0x000000ff29152290 */ /* 0x000fe4000fffe0ff */
[----:B------:R-:W-:Y:S02]  /*18f0*/  UIADD3 UR5, UPT, UPT, UR6, 0x11400, UR4 ;  /* 0x0001140006057890 */ /* 0x000fe4000fffe004 */
[----:B------:R-:W-:Y:S02]  /*1900*/  UIADD3 UR44, UPT, UPT, UR43, -UR41, URZ ;  /* 0x800000292b2c7290 */ /* 0x000fe4000fffe0ff */
[----:B------:R-:W-:Y:S01]  /*1910*/  UIADD3 UR21, UPT, UPT, UR21, 0x1, URZ ;  /* 0x0000000115157890 */ /* 0x000fe2000fffe0ff */
[----:B-1--4-:R-:W-:-:S11]  /*1920*/  UMOV UR13, URZ ;  /* 0x000000ff000d7c82 */ /* 0x012fd60008000000 */
.L_x_43:
[----:B-1----:R-:W1:Y:S02]  /*1930*/  S2UR UR7, SR_CgaCtaId ;  /* 0x00000000000779c3 */ /* 0x002e640000008800 */
[----:B-1----:R-:W-:-:S09]  /*1940*/  UISETP.NE.AND UP0, UPT, UR7, URZ, UPT ;  /* 0x000000ff0700728c */ /* 0x002fd2000bf05270 */
[----:B------:R-:W-:Y:S05]  /*1950*/  BRA.U UP0, `(.L_x_24) ;  /* 0x0000000100287547 */ /* 0x000fea000b800000 */
[----:B------:R-:W-:Y:S02]  /*1960*/  LEA R0, R9, UR6, 0x3 ;  /* 0x0000000609007c11 */ /* 0x000fe4000f8e18ff */
[----:B------:R-:W-:-:S04]  /*1970*/  SHF.L.U32 R3, R8, 0x1f, RZ ;  /* 0x0000001f08037819 */ /* 0x000fc800000006ff */
[----:B------:R-:W1:Y:S02]  /*1980*/  SYNCS.PHASECHK.TRANS64.TRYWAIT P0, [R0+URZ+0x170], R3 ;  /* 0x00017003000075a7 */ /* 0x000e6400080011ff */
[----:B-1----:R-:W-:Y:S05]  /*1990*/  @!P0 BRA `(.L_x_25) ;  /* 0x00000074002c8947 */ /* 0x002fea0003800000 */
.L_x_136:
[----:B------:R3:W-:Y:S01]  /*19a0*/  SYNCS.ARRIVE.TRANS64.A1T0 RZ, [R0+URZ+0x160], RZ ;  /* 0x000160ff00ff79a7 */ /* 0x0007e200081000ff */
[----:B------:R-:W-:-:S05]  /*19b0*/  VIADD R9, R9, 0x1 ;  /* 0x0000000109097836 */ /* 0x000fca0000000000 */
[----:B------:R-:W-:-:S04]  /*19c0*/  ISETP.NE.AND P0, PT, R9, 0x2, PT ;  /* 0x000000020900780c */ /* 0x000fc80003f05270 */
[----:B-1----:R-:W-:Y:S02]  /*19d0*/  SEL R3, RZ, 0x1, P0 ;  /* 0x00000001ff037807 */ /* 0x002fe40000000000 */
[----:B------:R-:W-:Y:S02]  /*19e0*/  SEL R9, R9, RZ, P0 ;  /* 0x000000ff09097207 */ /* 0x000fe40000000000 */
[----:B------:R-:W-:-:S07]  /*19f0*/  LOP3.LUT R8, R8, R3, RZ, 0x3c, !PT ;  /* 0x0000000308087212 */ /* 0x000fce00078e3cff */
.L_x_24:
[----:B------:R-:W-:Y:S01]  /*1a00*/  ULEA UR7, UR13, UR6, 0x3 ;  /* 0x000000060d077291 */ /* 0x000fe2000f8e18ff */
[----:B---3--:R-:W-:Y:S01]  /*1a10*/  SHF.L.U32 R0, R12, 0x1f, RZ ;  /* 0x0000001f0c007819 */ /* 0x008fe200000006ff */
[----:B------:R-:W-:Y:S02]  /*1a20*/  UISETP.GE.U32.AND UP0, UPT, UR46, 0x7f, UPT ;  /* 0x0000007f2e00788c */ /* 0x000fe4000bf06070 */
[----:B------:R-:W-:Y:S02]  /*1a30*/  USHF.L.U32 UR35, UR20, 0x6, URZ ;  /* 0x0000000614237899 */ /* 0x000fe400080006ff */
[----:B------:R-:W-:Y:S01]  /*1a40*/  UIMAD UR19, UR24, 0xc0, UR45 ;  /* 0x000000c0181378a4 */ /* 0x000fe2000f8e022d */
[----:B------:R-:W-:Y:S02]  /*1a50*/  UMOV UR14, URZ ;  /* 0x000000ff000e7c82 */ /* 0x000fe40008000000 */
[----:B------:R1:W3:Y:S02]  /*1a60*/  SYNCS.PHASECHK.TRANS64.TRYWAIT P0, [UR7+0x60], R0 ;  /* 0x00006000ff0075a7 */ /* 0x0002e40008001107 */
[----:B------:R-:W-:Y:S07]  /*1a70*/  BRA.U !UP0, `(.L_x_26) ;  /* 0x0000000108bc7547 */ /* 0x000fee000b800000 */
[----:B------:R-:W-:Y:S01]  /*1a80*/  UMOV UR9, URZ ;  /* 0x000000ff00097c82 */ /* 0x000fe20008000000 */
[----:B------:R-:W-:-:S05]  /*1a90*/  UMOV UR7, UR13 ;  /* 0x0000000d00077c82 */ /* 0x000fca0008000000 */
.L_x_32:
[----:B------:R-:W-:Y:S01]  /*1aa0*/  @!P3 MOV R2, 0x4000 ;  /* 0x000040000002b802 */ /* 0x000fe20000000f00 */
[----:B------:R-:W-:Y:S01]  /*1ab0*/  ULEA UR33, UR7, UR6, 0x3 ;  /* 0x0000000607217291 */ /* 0x000fe2000f8e18ff */
[----:B-1-34-:R-:W-:Y:S11]  /*1ac0*/  @P0 BRA `(.L_x_27) ;  /* 0x00000000000c0947 */ /* 0x01aff60003800000 */
[----:B------:R-:W-:Y:S04]  /*1ad0*/  SHF.L.U32 R3, R12, 0x1f, RZ ;  /* 0x0000001f0c037819 */ /* 0x000fe800000006ff */
[----:B------:R-:W3:Y:S02]  /*1ae0*/  SYNCS.PHASECHK.TRANS64.TRYWAIT P0, [UR33+0x60], R3 ;  /* 0x00006003ff0075a7 */ /* 0x000ee40008001121 */
[----:B---3--:R-:W-:Y:S05]  /*1af0*/  @!P0 BRA `(.L_x_28) ;  /* 0x0000007000e88947 */ /* 0x008fea0003800000 */
.L_x_27:
[----:B------:R3:W-:Y:S01]  /*1b00*/  @!P3 SYNCS.ARRIVE.TRANS64 RZ, [UR33], R2 ;  /* 0x00000002ffffb9a7 */ /* 0x0007e20008000021 */
[----:B------:R-:W-:Y:S04]  /*1b10*/  ULOP3.LUT UR8, UR26, 0x2, URZ, 0xfc, !UPT ;  /* 0x000000021a087892 */ /* 0x000fe8000f8efcff */
[----:B------:R-:W-:Y:S09]  /*1b20*/  UISETP.NE.AND UP0, UPT, UR8, 0x2, UPT ;  /* 0x000000020800788c */ /* 0x000ff2000bf05270 */
[----:B------:R-:W-:Y:S05]  /*1b30*/  BRA.U UP0, `(.L_x_29) ;  /* 0x0000000100047547 */ /* 0x000fea000b800000 */
[----:B--2---:R-:W-:Y:S05]  /*1b40*/  BPT.TRAP 0x1 ;  /* 0x000000040000795c */ /* 0x004fea0000300000 */
.L_x_29:
[----:B------:R-:W-:Y:S04]  /*1b50*/  BSSY.RECONVERGENT B0, `(.L_x_30) ;  /* 0x0000003000007945 */ /* 0x000fe80003800200 */
[----:B------:R-:W-:Y:S05]  /*1b60*/  @P2 BRA `(.L_x_31) ;  /* 0x0000000000042947 */ /* 0x000fea0003800000 */
[----:B--2---:R-:W-:Y:S05]  /*1b70*/  BPT.TRAP 0x1 ;  /* 0x000000040000795c */ /* 0x004fea0000300000 */
.L_x_31:
[----:B--2---:R-:W-:Y:S05]  /*1b80*/  BSYNC.RECONVERGENT B0 ;  /* 0x0000000000007941 */ /* 0x004fea0003800200 */
.L_x_30:
[----:B------:R-:W-:Y:S02]  /*1b90*/  UIADD3 UR8, UPT, UPT, UR7, 0x1, URZ ;  /* 0x0000000107087890 */ /* 0x000fe4000fffe0ff */
[----:B------:R-:W-:Y:S02]  /*1ba0*/  UIADD3 UR14, UP1, UPT, UR28, 0x80, URZ ;  /* 0x000000801c0e7890 */ /* 0x000fe4000ff3e0ff */
[----:B------:R-:W-:Y:S02]  /*1bb0*/  UISETP.NE.AND UP0, UPT, UR8, 0xc, UPT ;  /* 0x0000000c0800788c */ /* 0x000fe4000bf05270 */
[----:B------:R-:W-:Y:S02]  /*1bc0*/  ULEA UR32, UR7, UR6, 0xc ;  /* 0x0000000607207291 */ /* 0x000fe4000f8e60ff */
[----:B------:R-:W-:Y:S02]  /*1bd0*/  USEL UR10, URZ, 0x1, UP0 ;  /* 0x00000001ff0a7887 */ /* 0x000fe40008000000 */
[----:B------:R-:W-:Y:S02]  /*1be0*/  USEL UR13, UR8, URZ, UP0 ;  /* 0x000000ff080d7287 */ /* 0x000fe40008000000 */
[----:B------:R-:W-:Y:S02]  /*1bf0*/  USHF.L.U32 UR34, UR9, 0x6, URZ ;  /* 0x0000000609227899 */ /* 0x000fe400080006ff */
[----:B------:R-:W-:Y:S01]  /*1c00*/  ULEA UR8, UR13, UR6, 0x3 ;  /* 0x000000060d087291 */ /* 0x000fe2000f8e18ff */
[----:B------:R-:W-:Y:S01]  /*1c10*/  LOP3.LUT R12, R12, UR10, RZ, 0x3c, !PT ;  /* 0x0000000a0c0c7c12 */ /* 0x000fe2000f8e3cff */
[----:B------:R-:W-:Y:S02]  /*1c20*/  UIADD3.X UR15, UPT, UPT, URZ, UR29, URZ, UP1, !UPT ;  /* 0x0000001dff0f7290 */ /* 0x000fe40008ffe4ff */
[----:B------:R-:W-:Y:S01]  /*1c30*/  UIADD3 UR32, UPT, UPT, UR32, 0x5400, URZ ;  /* 0x0000540020207890 */ /* 0x000fe2000fffe0ff */
[----:B-1----:R-:W-:Y:S01]  /*1c40*/  SHF.L.U32 R0, R12, 0x1f, RZ ;  /* 0x0000001f0c007819 */ /* 0x002fe200000006ff */
[----:B------:R-:W-:Y:S02]  /*1c50*/  UIMAD UR16, UR7, 0x3000, UR4 ;  /* 0x00003000071078a4 */ /* 0x000fe4000f8e0204 */
[----:B------:R-:W-:Y:S01]  /*1c60*/  UIADD3 UR10, UP0, UPT, UR28, 0x180, URZ ;  /* 0x000001801c0a7890 */ /* 0x000fe2000ff1e0ff */
[----:B------:R4:W1:Y:S01]  /*1c70*/  SYNCS.PHASECHK.TRANS64.TRYWAIT P0, [UR8+0x60], R0 ;  /* 0x00006000ff0075a7 */ /* 0x0008620008001108 */
[----:B------:R-:W-:Y:S01]  /*1c80*/  UIADD3 UR16, UPT, UPT, UR6, 0x11400, UR16 ;  /* 0x0001140006107890 */ /* 0x000fe2000fffe010 */
[----:B------:R-:W-:Y:S01]  /*1c90*/  UMOV UR22, 0x0 ;  /* 0x0000000000167882 */ /* 0x000fe20000000000 */
[----:B------:R-:W-:Y:S01]  /*1ca0*/  UMOV UR23, 0x10000000 ;  /* 0x1000000000177882 */ /* 0x000fe20000000000 */
[----:B------:R-:W-:Y:S01]  /*1cb0*/  UIADD3.X UR11, UPT, UPT, URZ, UR29, URZ, UP0, !UPT ;  /* 0x0000001dff0b7290 */ /* 0x000fe200087fe4ff */
[----:B------:R2:W-:Y:S01]  /*1cc0*/  UTMALDG.3D [UR32], [UR14], desc[UR22] ;  /* 0x000016200e0075b4 */ /* 0x0005e20008011000 */
[----:B------:R-:W-:Y:S01]  /*1cd0*/  UIADD3 UR9, UPT, UPT, UR9, 0x1, URZ ;  /* 0x0000000109097890 */ /* 0x000fe2000fffe0ff */
[----:B------:R-:W-:Y:S01]  /*1ce0*/  UMOV UR7, 0x30000 ;  /* 0x0003000000077882 */ /* 0x000fe20000000000 */
[----:B------:R-:W-:Y:S01]  /*1cf0*/  UMOV UR20, UR36 ;  /* 0x0000002400147c82 */ /* 0x000fe20008000000 */
[----:B------:R-:W-:Y:S01]  /*1d00*/  UMOV UR17, UR33 ;  /* 0x0000002100117c82 */ /* 0x000fe20008000000 */
[----:B------:R-:W-:Y:S01]  /*1d10*/  UMOV UR18, UR34 ;  /* 0x0000002200127c82 */ /* 0x000fe20008000000 */
[----:B------:R-:W-:Y:S02]  /*1d20*/  UISETP.NE.AND UP0, UPT, UR9, UR21, UPT ;  /* 0x000000150900728c */ /* 0x000fe4000bf05270 */
[----:B------:R3:W-:Y:S01]  /*1d30*/  UTMALDG.3D.MULTICAST [UR16], [UR10], UR7, desc[UR22] ;  /* 0x000016100a0073b4 */ /* 0x0007e20008011807 */
[----:B--2---:R-:W-:Y:S01]  /*1d40*/  UMOV UR14, UR21 ;  /* 0x00000015000e7c82 */ /* 0x004fe20008000000 */
[----:B---3--:R-:W-:Y:S05]  /*1d50*/  UMOV UR7, UR13 ;  /* 0x0000000d00077c82 */ /* 0x008fea0008000000 */
[----:B------:R-:W-:Y:S05]  /*1d60*/  BRA.U UP0, `(.L_x_32) ;  /* 0xfffffffd004c7547 */ /* 0x000fea000b83ffff */
.L_x_26:
[----:B------:R-:W-:Y:S01]  /*1d70*/  ULEA UR7, UR13, UR6, 0x3 ;  /* 0x000000060d077291 */ /* 0x000fe2000f8e18ff */
[----:B-1--4-:R-:W-:Y:S01]  /*1d80*/  SHF.L.U32 R0, R12, 0x1f, RZ ;  /* 0x0000001f0c007819 */ /* 0x012fe200000006ff */
[----:B------:R-:W-:Y:S01]  /*1d90*/  @!P1 SYNCS.ARRIVE.TRANS64.A1T0 RZ, [UR6+0xf8], RZ ;  /* 0x0000f8ffffff99a7 */ /* 0x000fe20008100006 */
[----:B------:R-:W-:-:S06]  /*1da0*/  UISETP.GT.AND UP0, UPT, UR43, UR41, UPT ;  /* 0x000000292b00728c */ /* 0x000fcc000bf04270 */
[----:B---3--:R1:W3:Y:S03]  /*1db0*/  SYNCS.PHASECHK.TRANS64.TRYWAIT P0, [UR7+0x60], R0 ;  /* 0x00006000ff0075a7 */ /* 0x0082e60008001107 */
[----:B------:R-:W-:Y:S05]  /*1dc0*/  BRA.U !UP0, `(.L_x_33) ;  /* 0x0000000108bc7547 */ /* 0x000fea000b800000 */
[----:B------:R-:W-:Y:S01]  /*1dd0*/  UIADD3 UR15, UPT, UPT, UR44, UR14, URZ ;  /* 0x0000000e2c0f7290 */ /* 0x000fe2000fffe0ff */
[----:B------:R-:W-:-:S11]  /*1de0*/  UMOV UR7, UR13 ;  /* 0x0000000d00077c82 */ /* 0x000fd60008000000 */
.L_x_39:
[----:B---3--:R-:W-:Y:S01]  /*1df0*/  @!P3 MOV R2, 0x4000 ;  /* 0x000040000002b802 */ /* 0x008fe20000000f00 */
[----:B----4-:R-:W-:Y:S01]  /*1e00*/  ULEA UR9, UR7, UR6, 0x3 ;  /* 0x0000000607097291 */ /* 0x010fe2000f8e18ff */
[----:B-1-3--:R-:W-:Y:S11]  /*1e10*/  @P0 BRA `(.L_x_34) ;  /* 0x00000000000c0947 */ /* 0x00aff60003800000 */
[----:B------:R-:W-:Y:S04]  /*1e20*/  SHF.L.U32 R3, R12, 0x1f, RZ ;  /* 0x0000001f0c037819 */ /* 0x000fe800000006ff */
[----:B------:R-:W3:Y:S02]  /*1e30*/  SYNCS.PHASECHK.TRANS64.TRYWAIT P0, [UR9+0x60], R3 ;  /* 0x00006003ff0075a7 */ /* 0x000ee40008001109 */
[----:B---3--:R-:W-:Y:S05]  /*1e40*/  @!P0 BRA `(.L_x_35) ;  /* 0x00000070002c8947 */ /* 0x008fea0003800000 */
.L_x_34:
[----:B------:R3:W-:Y:S01]  /*1e50*/  @!P3 SYNCS.ARRIVE.TRANS64 RZ, [UR9], R2 ;  /* 0x00000002ffffb9a7 */ /* 0x0007e20008000009 */
[----:B------:R-:W-:Y:S04]  /*1e60*/  ULOP3.LUT UR8, UR26, 0x2, URZ, 0xfc, !UPT ;  /* 0x000000021a087892 */ /* 0x000fe8000f8efcff */
[----:B------:R-:W-:Y:S09]  /*1e70*/  UISETP.NE.AND UP0, UPT, UR8, 0x2, UPT ;  /* 0x000000020800788c */ /* 0x000ff2000bf05270 */
[----:B------:R-:W-:Y:S05]  /*1e80*/  BRA.U UP0, `(.L_x_36) ;  /* 0x0000000100047547 */ /* 0x000fea000b800000 */
[----:B--2---:R-:W-:Y:S05]  /*1e90*/  BPT.TRAP 0x1 ;  /* 0x000000040000795c */ /* 0x004fea0000300000 */
.L_x_36:
[----:B------:R-:W-:Y:S04]  /*1ea0*/  BSSY.RECONVERGENT B0, `(.L_x_37) ;  /* 0x0000003000007945 */ /* 0x000fe80003800200 */
[----:B------:R-:W-:Y:S05]  /*1eb0*/  @P2 BRA `(.L_x_38) ;  /* 0x0000000000042947 */ /* 0x000fea0003800000 */
[----:B--2---:R-:W-:Y:S05]  /*1ec0*/  BPT.TRAP 0x1 ;  /* 0x000000040000795c */ /* 0x004fea0000300000 */
.L_x_38:
[----:B--2---:R-:W-:Y:S05]  /*1ed0*/  BSYNC.RECONVERGENT B0 ;  /* 0x0000000000007941 */ /* 0x004fea0003800200 */
.L_x_37:
[----:B------:R-:W-:Y:S02]  /*1ee0*/  UIADD3 UR8, UPT, UPT, UR7, 0x1, URZ ;  /* 0x0000000107087890 */ /* 0x000fe4000fffe0ff */
[----:B------:R-:W-:Y:S02]  /*1ef0*/  UIADD3 UR22, UP1, UPT, UR28, 0x80, URZ ;  /* 0x000000801c167890 */ /* 0x000fe4000ff3e0ff */
[----:B------:R-:W-:Y:S02]  /*1f00*/  UISETP.NE.AND UP0, UPT, UR8, 0xc, UPT ;  /* 0x0000000c0800788c */ /* 0x000fe4000bf05270 */
[----:B------:R-:W-:Y:S02]  /*1f10*/  UIADD3.X UR23, UPT, UPT, URZ, UR29, URZ, UP1, !UPT ;  /* 0x0000001dff177290 */ /* 0x000fe40008ffe4ff */
[----:B------:R-:W-:Y:S02]  /*1f20*/  USEL UR10, URZ, 0x1, UP0 ;  /* 0x00000001ff0a7887 */ /* 0x000fe40008000000 */
[----:B------:R-:W-:Y:S02]  /*1f30*/  USEL UR13, UR8, URZ, UP0 ;  /* 0x000000ff080d7287 */ /* 0x000fe40008000000 */
[----:B------:R-:W-:Y:S02]  /*1f40*/  UIADD3 UR24, UP0, UPT, UR28, 0x180, URZ ;  /* 0x000001801c187890 */ /* 0x000fe4000ff1e0ff */
[----:B------:R-:W-:Y:S01]  /*1f50*/  ULEA UR8, UR13, UR6, 0x3 ;  /* 0x000000060d087291 */ /* 0x000fe2000f8e18ff */
[----:B------:R-:W-:Y:S01]  /*1f60*/  LOP3.LUT R12, R12, UR10, RZ, 0x3c, !PT ;  /* 0x0000000a0c0c7c12 */ /* 0x000fe2000f8e3cff */
[----:B------:R-:W-:Y:S02]  /*1f70*/  USHF.L.U32 UR10, UR14, 0x6, URZ ;  /* 0x000000060e0a7899 */ /* 0x000fe400080006ff */
[----:B------:R-:W-:Y:S01]  /*1f80*/  UIMAD UR16, UR7, 0x3000, UR5 ;  /* 0x00003000071078a4 */ /* 0x000fe2000f8e0205 */
[----:B-1----:R-:W-:Y:S01]  /*1f90*/  SHF.L.U32 R0, R12, 0x1f, RZ ;  /* 0x0000001f0c007819 */ /* 0x002fe200000006ff */
[----:B------:R-:W-:Y:S02]  /*1fa0*/  UIADD3.X UR25, UPT, UPT, URZ, UR29, URZ, UP0, !UPT ;  /* 0x0000001dff197290 */ /* 0x000fe400087fe4ff */
[----:B------:R-:W-:Y:S01]  /*1fb0*/  UIADD3 UR14, UPT, UPT, UR14, 0x1, URZ ;  /* 0x000000010e0e7890 */ /* 0x000fe2000fffe0ff */
[----:B------:R4:W1:Y:S01]  /*1fc0*/  SYNCS.PHASECHK.TRANS64.TRYWAIT P0, [UR8+0x60], R0 ;  /* 0x00006000ff0075a7 */ /* 0x0008620008001108 */
[----:B------:R-:W-:Y:S01]  /*1fd0*/  ULEA UR8, UR7, UR6, 0xc ;  /* 0x0000000607087291 */ /* 0x000fe2000f8e60ff */
[----:B------:R-:W-:Y:S01]  /*1fe0*/  UMOV UR30, 0x0 ;  /* 0x00000000001e7882 */ /* 0x000fe20000000000 */
[----:B------:R-:W-:Y:S02]  /*1ff0*/  UMOV UR31, 0x10000000 ;  /* 0x10000000001f7882 */ /* 0x000fe40000000000 */
[----:B------:R-:W-:Y:S01]  /*2000*/  UIADD3 UR8, UPT, UPT, UR8, 0x5400, URZ ;  /* 0x0000540008087890 */ /* 0x000fe2000fffe0ff */
[----:B------:R-:W-:Y:S01]  /*2010*/  UMOV UR11, UR35 ;  /* 0x00000023000b7c82 */ /* 0x000fe20008000000 */
[----:B------:R-:W-:Y:S01]  /*2020*/  UMOV UR12, UR36 ;  /* 0x00000024000c7c82 */ /* 0x000fe20008000000 */
[----:B------:R-:W-:Y:S01]  /*2030*/  UMOV UR27, 0x30000 ;  /* 0x00030000001b7882 */ /* 0x000fe20000000000 */
[----:B------:R-:W-:Y:S01]  /*2040*/  UMOV UR20, UR36 ;  /* 0x0000002400147c82 */ /* 0x000fe20008000000 */
[----:B------:R-:W-:Y:S01]  /*2050*/  UMOV UR17, UR9 ;  /* 0x0000000900117c82 */ /* 0x000fe20008000000 */
[----:B------:R-:W-:Y:S01]  /*2060*/  UMOV UR18, UR10 ;  /* 0x0000000a00127c82 */ /* 0x000fe20008000000 */
[----:B------:R-:W-:Y:S02]  /*2070*/  UISETP.NE.AND UP0, UPT, UR14, UR15, UPT ;  /* 0x0000000f0e00728c */ /* 0x000fe4000bf05270 */
[----:B------:R4:W-:Y:S01]  /*2080*/  UTMALDG.3D [UR8], [UR22], desc[UR30] ;  /* 0x00001e08160075b4 */ /* 0x0009e20008011000 */
[----:B------:R-:W-:Y:S01]  /*2090*/  UMOV UR7, UR13 ;  /* 0x0000000d00077c82 */ /* 0x000fe20008000000 */
[----:B------:R4:W-:Y:S05]  /*20a0*/  UTMALDG.3D.MULTICAST [UR16], [UR24], UR27, desc[UR30] ;  /* 0x00001e10180073b4 */ /* 0x0009ea000801181b */
[----:B------:R-:W-:Y:S05]  /*20b0*/  BRA.U UP0, `(.L_x_39) ;  /* 0xfffffffd004c7547 */ /* 0x000fea000b83ffff */
.L_x_33:
[C---:B------:R-:W-:Y:S01]  /*20c0*/  LEA R3, R11.reuse, UR6, 0x3 ;  /* 0x000000060b037c11 */ /* 0x040fe2000f8e18ff */
[----:B------:R-:W-:Y:S01]  /*20d0*/  NOP ;  /* 0x0000000000007918 */ /* 0x000fe20000000000 */
[----:B-1--4-:R-:W-:Y:S02]  /*20e0*/  SHF.L.U32 R0, R10, 0x1f, RZ ;  /* 0x0000001f0a007819 */ /* 0x012fe400000006ff */
[----:B------:R-:W-:Y:S02]  /*20f0*/  LEA R5, R11, UR6, 0x4 ;  /* 0x000000060b057c11 */ /* 0x000fe4000f8e20ff */
[----:B---3--:R-:W1:Y:S02]  /*2100*/  SYNCS.PHASECHK.TRANS64.TRYWAIT P0, [R3+URZ+0x100], R0 ;  /* 0x00010000030075a7 */ /* 0x008e6400080011ff */
[----:B-1----:R-:W-:Y:S05]  /*2110*/  @!P0 BRA `(.L_x_40) ;  /* 0x0000006c00908947 */ /* 0x002fea0003800000 */
.L_x_139:
[----:B------:R-:W3:Y:S01]  /*2120*/  LDS.128 R4, [R5+0x190] ;  /* 0x0001900005047984 */ /* 0x000ee20000000c00 */
[----:B------:R-:W-:Y:S01]  /*2130*/  UISETP.GE.AND UP0, UPT, UR42, 0x1, UPT ;  /* 0x000000012a00788c */ /* 0x000fe2000bf06270 */
[----:B------:R-:W-:Y:S01]  /*2140*/  @!PT LDS RZ, [RZ] ;  /* 0x00000000fffff984 */ /* 0x000fe20000000800 */
[----:B------:R-:W-:Y:S01]  /*2150*/  @!PT LDS RZ, [RZ] ;  /* 0x00000000fffff984 */ /* 0x000fe20000000800 */
[----:B------:R-:W-:Y:S01]  /*2160*/  @!PT LDS RZ, [RZ] ;  /* 0x00000000fffff984 */ /* 0x000fe20000000800 */
[----:B------:R-:W-:Y:S01]  /*2170*/  @!PT LDS RZ, [RZ] ;  /* 0x00000000fffff984 */ /* 0x000fe20000000800 */
[----:B------:R4:W-:Y:S06]  /*2180*/  MEMBAR.ALL.CTA ;  /* 0x0000000000007992 */ /* 0x0009ec0000008000 */
[----:B----4-:R-:W4:Y:S01]  /*2190*/  FENCE.VIEW.ASYNC.S ;  /* 0x00000000000073c6 */ /* 0x010f220000000000 */
[----:B---3--:R-:W-:-:S13]  /*21a0*/  LOP3.LUT P0, RZ, R6, 0x1, RZ, 0xc0, !PT ;  /* 0x0000000106ff7812 */ /* 0x008fda000780c0ff */
[----:B----4-:R-:W-:Y:S01]  /*21b0*/  VOTEU.ANY UP1, P0 ;  /* 0x0000000000ff7886 */ /* 0x010fe20000020100 */
[----:B------:R-:W-:-:S13]  /*21c0*/  PLOP3.LUT P0, PT, PT, PT, UP1, 0x80, 0x8 ;  /* 0x000000000008781c */ /* 0x000fda0003f0f018 */
[----:B-1----:R-:W-:Y:S02]  /*21d0*/  @P0 LOP3.LUT R0, R5, 0xffff, RZ, 0xc0, !PT ;  /* 0x0000ffff05000812 */ /* 0x002fe400078ec0ff */
[----:B------:R-:W-:Y:S02]  /*21e0*/  @P0 MOV R2, R4 ;  /* 0x0000000400020202 */ /* 0x000fe40000000f00 */
[----:B------:R-:W-:Y:S01]  /*21f0*/  @P0 R2UR UR8, R0 ;  /* 0x00000000000802ca */ /* 0x000fe200000e0000 */
[----:B------:R-:W-:Y:S01]  /*2200*/  VIADD R0, R3, 0x110 ;  /* 0x0000011003007836 */ /* 0x000fe20000000000 */
[----:B------:R-:W-:Y:S02]  /*2210*/  @P0 SHF.R.U32.HI R4, RZ, 0x10, R5 ;  /* 0x00000010ff040819 */ /* 0x000fe40000011605 */
[----:B------:R-:W-:Y:S02]  /*2220*/  @P0 R2UR UR9, R2 ;  /* 0x00000000020902ca */ /* 0x000fe400000e0000 */
[----:B------:R-:W-:-:S02]  /*2230*/  PRMT R0, RZ, 0x654, R0 ;  /* 0x00000654ff007816 */ /* 0x000fc40000000000 */
[----:B------:R-:W-:Y:S02]  /*2240*/  @P0 R2UR UR7, R4 ;  /* 0x00000000040702ca */ /* 0x000fe400000e0000 */
[----:B------:R1:W-:Y:S03]  /*2250*/  SYNCS.ARRIVE.TRANS64.RED.A1T0 RZ, [R0+URZ], RZ ;  /* 0x000000ff00ff79a7 */ /* 0x0003e600081004ff */
[----:B------:R-:W-:-:S04]  /*2260*/  @UP1 UMOV UR37, UR8 ;  /* 0x0000000800251c82 */ /* 0x000fc80008000000 */
[----:B------:R-:W-:-:S04]  /*2270*/  @UP1 UMOV UR38, UR9 ;  /* 0x0000000900261c82 */ /* 0x000fc80008000000 */
[----:B------:R-:W-:Y:S01]  /*2280*/  @UP1 UMOV UR36, UR7 ;  /* 0x0000000700241c82 */ /* 0x000fe20008000000 */
[----:B------:R-:W-:Y:S05]  /*2290*/  BRA.U !UP0, `(.L_x_41) ;  /* 0x0000000108d47547 */ /* 0x000fea000b800000 */
[----:B------:R-:W2:Y:S01]  /*22a0*/  LDCU.128 UR16, c[0x0][0xb10] ;  /* 0x00016200ff1077ac */ /* 0x000ea20008000c00 */
[----:B------:R-:W3:Y:S01]  /*22b0*/  LDCU UR12, c[0x0][0xb20] ;  /* 0x00016400ff0c77ac */ /* 0x000ee20008000800 */
[----:B------:R-:W4:Y:S01]  /*22c0*/  LDCU UR20, c[0x0][0xb0c] ;  /* 0x00016180ff1477ac */ /* 0x000f220008000800 */
[----:B------:R-:W1:Y:S01]  /*22d0*/  LDCU.64 UR10, c[0x0][0xb28] ;  /* 0x00016500ff0a77ac */ /* 0x000e620008000a00 */
[----:B------:R-:W-:Y:S02]  /*22e0*/  UISETP.NE.AND UP3, UPT, UR42, 0x1, UPT ;  /* 0x000000012a00788c */ /* 0x000fe4000bf65270 */
[----:B--2---:R-:W-:Y:S02]  /*22f0*/  UIMAD.WIDE.U32 UR14, UR39, UR19, URZ ;  /* 0x00000013270e72a5 */ /* 0x004fe4000f8e00ff */
[----:B------:R-:W-:Y:S02]  /*2300*/  UIMAD.WIDE.U32 UR8, UR40, UR16, URZ ;  /* 0x00000010280872a5 */ /* 0x000fe4000f8e00ff */
[----:B------:R-:W-:-:S02]  /*2310*/  UISETP.NE.AND UP0, UPT, UR18, 0x1, UPT ;  /* 0x000000011200788c */ /* 0x000fc4000bf05270 */
[----:B------:R-:W-:Y:S01]  /*2320*/  UIMAD.WIDE.U32 UR24, UR37, UR19, URZ ;  /* 0x00000013251872a5 */ /* 0x000fe2000f8e00ff */
[----:B------:R-:W-:Y:S02]  /*2330*/  UMOV UR14, UR15 ;  /* 0x0000000f000e7c82 */ /* 0x000fe40008000000 */
[----:B------:R-:W-:Y:S01]  /*2340*/  UMOV UR8, UR9 ;  /* 0x0000000900087c82 */ /* 0x000fe20008000000 */
[----:B---3--:R-:W-:Y:S02]  /*2350*/  USHF.R.U32.HI UR14, URZ, UR12, UR14 ;  /* 0x0000000cff0e7299 */ /* 0x008fe4000801160e */
[----:B------:R-:W-:Y:S02]  /*2360*/  USHF.R.U32.HI UR9, URZ, UR17, UR8 ;  /* 0x00000011ff097299 */ /* 0x000fe40008011608 */
[----:B----4-:R-:W-:Y:S02]  /*2370*/  UISETP.NE.AND UP2, UPT, UR20, 0x1, UPT ;  /* 0x000000011400788c */ /* 0x010fe4000bf45270 */
[----:B------:R-:W-:-:S02]  /*2380*/  USEL UR8, UR39, UR14, !UP0 ;  /* 0x0000000e27087287 */ /* 0x000fc4000c000000 */
[----:B------:R-:W-:Y:S02]  /*2390*/  USEL UR9, UR40, UR9, !UP2 ;  /* 0x0000000928097287 */ /* 0x000fe4000d000000 */
[----:B-1----:R-:W-:Y:S01]  /*23a0*/  UIMAD.WIDE.U32 UR14, UR8, UR10, URZ ;  /* 0x0000000a080e72a5 */ /* 0x002fe2000f8e00ff */
[----:B------:R-:W-:Y:S01]  /*23b0*/  UMOV UR7, UR25 ;  /* 0x0000001900077c82 */ /* 0x000fe20008000000 */
[----:B------:R-:W-:Y:S02]  /*23c0*/  UIMAD.WIDE.U32 UR22, UR38, UR16, URZ ;  /* 0x00000010261672a5 */ /* 0x000fe4000f8e00ff */
[----:B------:R-:W-:-:S03]  /*23d0*/  UIMAD.WIDE.U32 UR24, UR9, UR10, URZ ;  /* 0x0000000a091872a5 */ /* 0x000fc6000f8e00ff */
[----:B------:R-:W-:Y:S01]  /*23e0*/  UMOV UR14, UR15 ;  /* 0x0000000f000e7c82 */ /* 0x000fe20008000000 */
[----:B------:R-:W-:Y:S02]  /*23f0*/  USHF.R.U32.HI UR7, URZ, UR12, UR7 ;  /* 0x0000000cff077299 */ /* 0x000fe40008011607 */
[----:B------:R-:W-:Y:S01]  /*2400*/  @UP3 USHF.R.U32.HI UR8, URZ, UR11, UR14 ;  /* 0x0000000bff083299 */ /* 0x000fe2000801160e */
[----:B------:R-:W-:Y:S01]  /*2410*/  UMOV UR22, UR23 ;  /* 0x0000001700167c82 */ /* 0x000fe20008000000 */
[----:B------:R-:W-:Y:S01]  /*2420*/  UMOV UR24, UR25 ;  /* 0x0000001900187c82 */ /* 0x000fe20008000000 */
[----:B------:R-:W-:Y:S02]  /*2430*/  USHF.R.U32.HI UR17, URZ, UR17, UR22 ;  /* 0x00000011ff117299 */ /* 0x000fe40008011616 */
[----:B------:R-:W-:Y:S02]  /*2440*/  USEL UR7, UR37, UR7, !UP0 ;  /* 0x0000000725077287 */ /* 0x000fe4000c000000 */
[----:B------:R-:W-:-:S02]  /*2450*/  @UP3 USHF.R.U32.HI UR9, URZ, UR11, UR24 ;  /* 0x0000000bff093299 */ /* 0x000fc40008011618 */
[----:B------:R-:W-:Y:S02]  /*2460*/  UIMAD UR12, UR42, UR8, URZ ;  /* 0x000000082a0c72a4 */ /* 0x000fe4000f8e02ff */
[----:B------:R-:W-:Y:S02]  /*2470*/  USEL UR8, UR38, UR17, !UP2 ;  /* 0x0000001126087287 */ /* 0x000fe4000d000000 */
[----:B------:R-:W-:Y:S02]  /*2480*/  UIMAD UR14, UR42, UR9, URZ ;  /* 0x000000092a0e72a4 */ /* 0x000fe4000f8e02ff */
[----:B------:R-:W-:Y:S02]  /*2490*/  UISETP.GE.AND UP0, UPT, UR7, UR12, UPT ;  /* 0x0000000c0700728c */ /* 0x000fe4000bf06270 */
[----:B------:R-:W-:Y:S02]  /*24a0*/  UIMAD.WIDE.U32 UR16, UR7, UR10, URZ ;  /* 0x0000000a071072a5 */ /* 0x000fe4000f8e00ff */
[----:B------:R-:W-:-:S02]  /*24b0*/  UISETP.GE.OR UP0, UPT, UR8, UR14, UP0 ;  /* 0x0000000e0800728c */ /* 0x000fc40008706670 */
[----:B------:R-:W-:Y:S02]  /*24c0*/  UIMAD.WIDE.U32 UR14, UR8, UR10, URZ ;  /* 0x0000000a080e72a5 */ /* 0x000fe4000f8e00ff */
[----:B------:R-:W-:Y:S01]  /*24d0*/  UIADD3 UR16, UPT, UPT, -UR7, URZ, URZ ;  /* 0x000000ff07107290 */ /* 0x000fe2000fffe1ff */
[----:B------:R-:W-:Y:S01]  /*24e0*/  UMOV UR12, UR17 ;  /* 0x00000011000c7c82 */ /* 0x000fe20008000000 */
[----:B------:R-:W-:Y:S02]  /*24f0*/  UIADD3 UR14, UPT, UPT, -UR8, URZ, URZ ;  /* 0x000000ff080e7290 */ /* 0x000fe4000fffe1ff */
[----:B------:R-:W-:-:S03]  /*2500*/  USHF.R.U32.HI UR12, URZ, UR11, UR12 ;  /* 0x0000000bff0c7299 */ /* 0x000fc6000801160c */
[----:B------:R-:W-:Y:S01]  /*2510*/  @!UP0 UMOV UR10, UR15 ;  /* 0x0000000f000a8c82 */ /* 0x000fe20008000000 */
[----:B------:R-:W-:Y:S02]  /*2520*/  UIMAD UR16, UR18, UR16, UR37 ;  /* 0x00000010121072a4 */ /* 0x000fe4000f8e0225 */
[----:B------:R-:W-:Y:S02]  /*2530*/  USEL UR12, UR7, UR12, !UP3 ;  /* 0x0000000c070c7287 */ /* 0x000fe4000d800000 */
[----:B------:R-:W-:Y:S02]  /*2540*/  @!UP0 USHF.R.U32.HI UR10, URZ, UR11, UR10 ;  /* 0x0000000bff0a8299 */ /* 0x000fe4000801160a */
[----:B------:R-:W-:Y:S02]  /*2550*/  UIADD3 UR11, UPT, UPT, -UR12, URZ, URZ ;  /* 0x000000ff0c0b7290 */ /* 0x000fe4000fffe1ff */
[----:B------:R-:W-:Y:S02]  /*2560*/  @!UP0 USEL UR10, UR8, UR10, !UP3 ;  /* 0x0000000a080a8287 */ /* 0x000fe4000d800000 */
[----:B------:R-:W-:-:S02]  /*2570*/  UIMAD UR11, UR42, UR11, UR7 ;  /* 0x0000000b2a0b72a4 */ /* 0x000fc4000f8e0207 */
[----:B------:R-:W-:Y:S02]  /*2580*/  @!UP0 UIADD3 UR12, UPT, UPT, UR12, -UR10, URZ ;  /* 0x8000000a0c0c8290 */ /* 0x000fe4000fffe0ff */
[----:B------:R-:W-:Y:S02]  /*2590*/  @!UP0 UIMAD UR10, UR11, UR9, UR10 ;  /* 0x000000090b0a82a4 */ /* 0x000fe4000f8e020a */
[----:B------:R-:W-:Y:S02]  /*25a0*/  @!UP0 UIMAD UR7, UR42, UR12, UR8 ;  /* 0x0000000c2a0782a4 */ /* 0x000fe4000f8e0208 */
[----:B------:R-:W-:Y:S02]  /*25b0*/  UIMAD UR9, UR20, UR14, UR38 ;  /* 0x0000000e140972a4 */ /* 0x000fe4000f8e0226 */
[----:B------:R-:W-:Y:S01]  /*25c0*/  UIMAD UR37, UR7, UR18, UR16 ;  /* 0x00000012072572a4 */ /* 0x000fe2000f8e0210 */
[----:B------:R-:W-:Y:S02]  /*25d0*/  @!UP0 UMOV UR8, UR10 ;  /* 0x0000000a00088c82 */ /* 0x000fe40008000000 */
[----:B------:R-:W-:-:S12]  /*25e0*/  UIMAD UR38, UR8, UR20, UR9 ;  /* 0x00000014082672a4 */ /* 0x000fd8000f8e0209 */
.L_x_41:
[----:B------:R-:W3:Y:S02]  /*25f0*/  LDCU UR7, c[0x0][0xb30] ;  /* 0x00016600ff0777ac */ /* 0x000ee40008000800 */
[----:B---3--:R-:W-:-:S09]  /*2600*/  UISETP.NE.AND UP0, UPT, UR7, 0x1, UPT ;  /* 0x000000010700788c */ /* 0x008fd2000bf05270 */
[----:B------:R-:W-:Y:S05]  /*2610*/  BRA.U UP0, `(.L_x_42) ;  /* 0x0000000100447547 */ /* 0x000fea000b800000 */
[----:B------:R-:W3:Y:S01]  /*2620*/  LDCU.128 UR16, c[0x0][0xb10] ;  /* 0x00016200ff1077ac */ /* 0x000ee20008000c00 */
[----:B------:R-:W4:Y:S01]  /*2630*/  LDCU UR12, c[0x0][0xb0c] ;  /* 0x00016180ff0c77ac */ /* 0x000f220008000800 */
[----:B------:R-:W1:Y:S01]  /*2640*/  LDCU UR14, c[0x0][0xb20] ;  /* 0x00016400ff0e77ac */ /* 0x000e620008000800 */
[----:B---3--:R-:W-:Y:S02]  /*2650*/  UIMAD.WIDE.U32 UR10, UR38, UR16, URZ ;  /* 0x00000010260a72a5 */ /* 0x008fe4000f8e00ff */
[----:B------:R-:W-:Y:S02]  /*2660*/  UIMAD.WIDE.U32 UR8, UR37, UR19, URZ ;  /* 0x00000013250872a5 */ /* 0x000fe4000f8e00ff */
[----:B----4-:R-:W-:Y:S02]  /*2670*/  UISETP.NE.AND UP2, UPT, UR12, 0x1, UPT ;  /* 0x000000010c00788c */ /* 0x010fe4000bf45270 */
[----:B------:R-:W-:Y:S01]  /*2680*/  UISETP.NE.AND UP0, UPT, UR18, 0x1, UPT ;  /* 0x000000011200788c */ /* 0x000fe2000bf05270 */
[----:B------:R-:W-:-:S02]  /*2690*/  UMOV UR10, UR11 ;  /* 0x0000000b000a7c82 */ /* 0x000fc40008000000 */
[----:B------:R-:W-:Y:S01]  /*26a0*/  UMOV UR7, UR9 ;  /* 0x0000000900077c82 */ /* 0x000fe20008000000 */
[----:B------:R-:W-:Y:S02]  /*26b0*/  USHF.R.U32.HI UR17, URZ, UR17, UR10 ;  /* 0x00000011ff117299 */ /* 0x000fe4000801160a */
[----:B-1----:R-:W-:Y:S02]  /*26c0*/  USHF.R.U32.HI UR7, URZ, UR14, UR7 ;  /* 0x0000000eff077299 */ /* 0x002fe40008011607 */
[----:B------:R-:W-:Y:S02]  /*26d0*/  USEL UR8, UR38, UR17, !UP2 ;  /* 0x0000001126087287 */ /* 0x000fe4000d000000 */
[----:B------:R-:W-:-:S04]  /*26e0*/  USEL UR7, UR37, UR7, !UP0 ;  /* 0x0000000725077287 */ /* 0x000fc8000c000000 */
[----:B------:R-:W-:Y:S02]  /*26f0*/  UIADD3 UR9, UPT, UPT, UR8, -UR7, URZ ;  /* 0x8000000708097290 */ /* 0x000fe4000fffe0ff */
[----:B------:R-:W-:Y:S02]  /*2700*/  UIADD3 UR7, UPT, UPT, -UR8, UR7, URZ ;  /* 0x0000000708077290 */ /* 0x000fe4000fffe1ff */
[----:B------:R-:W-:Y:S02]  /*2710*/  UIMAD UR37, UR9, UR18, UR37 ;  /* 0x00000012092572a4 */ /* 0x000fe4000f8e0225 */
[----:B------:R-:W-:-:S12]  /*2720*/  UIMAD UR38, UR7, UR12, UR38 ;  /* 0x0000000c072672a4 */ /* 0x000fd8000f8e0226 */
.L_x_42:
[----:B------:R-:W-:Y:S01]  /*2730*/  VIADD R11, R11, 0x1 ;  /* 0x000000010b0b7836 */ /* 0x000fe20000000000 */
[----:B------:R-:W-:Y:S01]  /*2740*/  PLOP3.LUT P1, PT, PT, PT, PT, 0x80, 0x8 ;  /* 0x000000000008781c */ /* 0x000fe20003f2f070 */
[----:B------:R-:W-:Y:S02]  /*2750*/  UIADD3 UR20, UPT, UPT, UR38, UR63, URZ ;  /* 0x0000003f26147290 */ /* 0x000fe4000fffe0ff */
[----:B------:R-:W-:Y:S01]  /*2760*/  UIADD3 UR24, UPT, UPT, UR37, UR62, URZ ;  /* 0x0000003e25187290 */ /* 0x000fe2000fffe0ff */
[----:B------:R-:W-:-:S04]  /*2770*/  ISETP.NE.AND P0, PT, R11, 0x2, PT ;  /* 0x000000020b00780c */ /* 0x000fc80003f05270 */
[----:B------:R-:W-:Y:S02]  /*2780*/  SEL R3, RZ, 0x1, P0 ;  /* 0x00000001ff037807 */ /* 0x000fe40000000000 */
[----:B------:R-:W-:Y:S02]  /*2790*/  SEL R11, R11, RZ, P0 ;  /* 0x000000ff0b0b7207 */ /* 0x000fe40000000000 */
[----:B------:R-:W-:Y:S01]  /*27a0*/  LOP3.LUT R10, R10, R3, RZ, 0x3c, !PT ;  /* 0x000000030a0a7212 */ /* 0x000fe200078e3cff */
[----:B------:R-:W-:Y:S06]  /*27b0*/  BRA.U UP1, `(.L_x_43) ;  /* 0xfffffff1015c7547 */ /* 0x000fec000b83ffff */
[----:B------:R-:W-:Y:S01]  /*27c0*/  UIADD3 UR7, UPT, UPT, UR6, 0x60, URZ ;  /* 0x0000006006077890 */ /* 0x000fe2000fffe0ff */
[----:B------:R-:W-:-:S03]  /*27d0*/  SHF.L.U32 R3, R12, 0x1f, RZ ;  /* 0x0000001f0c037819 */ /* 0x000fc600000006ff */
[----:B------:R-:W-:-:S09]  /*27e0*/  ULEA UR4, UR13, UR7, 0x3 ;  /* 0x000000070d047291 */ /* 0x000fd2000f8e18ff */
[----:B------:R-:W3:Y:S02]  /*27f0*/  SYNCS.PHASECHK.TRANS64.TRYWAIT P0, [UR4], R3 ;  /* 0x00000003ff0075a7 */ /* 0x000ee40008001104 */
[----:B---3--:R-:W-:Y:S05]  /*2800*/  @!P0 BRA `(.L_x_44) ;  /* 0x0000006400e88947 */ /* 0x008fea0003800000 */
.L_x_141:
[----:B------:R-:W-:-:S04]  /*2810*/  UIADD3 UR4, UPT, UPT, UR13, 0x1, URZ ;  /* 0x000000010d047890 */ /* 0x000fc8000fffe0ff */
[----:B------:R-:W-:-:S04]  /*2820*/  UISETP.NE.AND UP0, UPT, UR4, 0xc, UPT ;  /* 0x0000000c0400788c */ /* 0x000fc8000bf05270 */
[----:B------:R-:W-:Y:S02]  /*2830*/  USEL UR6, URZ, 0x1, UP0 ;  /* 0x00000001ff067887 */ /* 0x000fe40008000000 */
[----:B------:R-:W-:-:S04]  /*2840*/  USEL UR4, UR4, URZ, UP0 ;  /* 0x000000ff04047287 */ /* 0x000fc80008000000 */
[----:B------:R-:W-:Y:S01]  /*2850*/  ULEA UR5, UR4, UR7, 0x3 ;  /* 0x0000000704057291 */ /* 0x000fe2000f8e18ff */
[----:B------:R-:W-:-:S04]  /*2860*/  LOP3.LUT R2, R12, UR6, RZ, 0x3c, !PT ;  /* 0x000000060c027c12 */ /* 0x000fc8000f8e3cff */
[----:B-1----:R-:W-:-:S04]  /*2870*/  SHF.L.U32 R3, R2, 0x1f, RZ ;  /* 0x0000001f02037819 */ /* 0x002fc800000006ff */
[----:B------:R-:W1:Y:S02]  /*2880*/  SYNCS.PHASECHK.TRANS64.TRYWAIT P0, [UR5], R3 ;  /* 0x00000003ff0075a7 */ /* 0x000e640008001105 */
[----:B-1----:R-:W-:Y:S05]  /*2890*/  @!P0 BRA `(.L_x_45) ;  /* 0x0000006400dc8947 */ /* 0x002fea0003800000 */
.L_x_143:
        /* <DEDUP_REMOVED lines=9> */
.L_x_145:
        /* <DEDUP_REMOVED lines=9> */
.L_x_147:
        /* <DEDUP_REMOVED lines=9> */
.L_x_149:
        /* <DEDUP_REMOVED lines=9> */
.L_x_151:
        /* <DEDUP_REMOVED lines=9> */
.L_x_153:
        /* <DEDUP_REMOVED lines=9> */
.L_x_155:
        /* <DEDUP_REMOVED lines=9> */
.L_x_157:
        /* <DEDUP_REMOVED lines=9> */
.L_x_159:
        /* <DEDUP_REMOVED lines=9> */
.L_x_161:
[----:B------:R-:W-:-:S04]  /*2db0*/  UIADD3 UR4, UPT, UPT, UR4, 0x1, URZ ;  /* 0x0000000104047890 */ /* 0x000fc8000fffe0ff */
[----:B------:R-:W-:-:S04]  /*2dc0*/  UISETP.NE.AND UP0, UPT, UR4, 0xc, UPT ;  /* 0x0000000c0400788c */ /* 0x000fc8000bf05270 */
[----:B------:R-:W-:Y:S02]  /*2dd0*/  USEL UR5, URZ, 0x1, UP0 ;  /* 0x00000001ff057887 */ /* 0x000fe40008000000 */
[----:B------:R-:W-:-:S04]  /*2de0*/  USEL UR4, UR4, URZ, UP0 ;  /* 0x000000ff04047287 */ /* 0x000fc80008000000 */
[----:B------:R-:W-:Y:S01]  /*2df0*/  ULEA UR4, UR4, UR7, 0x3 ;  /* 0x0000000704047291 */ /* 0x000fe2000f8e18ff */
[----:B-1----:R-:W-:-:S04]  /*2e00*/  LOP3.LUT R3, R2, UR5, RZ, 0x3c, !PT ;  /* 0x0000000502037c12 */ /* 0x002fc8000f8e3cff */
[----:B------:R-:W-:Y:S01]  /*2e10*/  SHF.L.U32 R3, R3, 0x1f, RZ ;  /* 0x0000001f03037819 */ /* 0x000fe200000006ff */
[----:B------:R-:W-:-:S07]  /*2e20*/  IMAD.U32 R0, RZ, RZ, UR4 ;  /* 0x00000004ff007e24 */ /* 0x000fce000f8e00ff */
.L_x_55:
[----:B-1----:R1:W3:Y:S02]  /*2e30*/  SYNCS.PHASECHK.TRANS64.TRYWAIT P0, [R0+URZ], R3 ;  /* 0x00000003000075a7 */ /* 0x0022e400080011ff */
[----:B---3--:R-:W-:Y:S05]  /*2e40*/  @!P0 NANOSLEEP.SYNCS 0x989680 ;  /* 0x009896800000895d */ /* 0x008fea0003900000 */
[----:B------:R-:W3:Y:S02]  /*2e50*/  @!P0 SYNCS.PHASECHK.TRANS64 P0, [R0+URZ], R3 ;  /* 0x00000003000085a7 */ /* 0x000ee400080010ff */
[----:B--23--:R-:W-:Y:S05]  /*2e60*/  @P0 EXIT ;  /* 0x000000000000094d */ /* 0x00cfea0003800000 */
[----:B------:R-:W-:Y:S05]  /*2e70*/  BRA `(.L_x_55) ;  /* 0xfffffffc00ec7947 */ /* 0x000fea000383ffff */
.L_x_23:
[----:B------:R-:W2:Y:S02]  /*2e80*/  S2UR UR4, SR_CgaCtaId ;  /* 0x00000000000479c3 */ /* 0x000ea40000008800 */
[----:B--2---:R-:W-:-:S04]  /*2e90*/  UISETP.NE.AND UP0, UPT, UR4, URZ, UPT ;  /* 0x000000ff0400728c */ /* 0x004fc8000bf05270 */
[----:B------:R-:W-:-:S09]  /*2ea0*/  UISETP.NE.OR UP0, UPT, UR21, 0x1, UP0 ;  /* 0x000000011500788c */ /* 0x000fd20008705670 */
[----:B------:R-:W-:Y:S05]  /*2eb0*/  BRA.U UP0, `(.L_x_56) ;  /* 0x00000005004c7547 */ /* 0x000fea000b800000 */
[----:B------:R-:W2:Y:S01]  /*2ec0*/  S2UR UR5, SR_CgaCtaId ;  /* 0x00000000000579c3 */ /* 0x000ea20000008800 */
[----:B------:R-:W-:Y:S01]  /*2ed0*/  UMOV UR4, 0x400 ;  /* 0x0000040000047882 */ /* 0x000fe20000000000 */
[----:B------:R-:W-:Y:S01]  /*2ee0*/  ISETP.GE.U32.AND P2, PT, R0, 0x2, PT ;  /* 0x000000020000780c */ /* 0x000fe20003f46070 */
[----:B------:R-:W-:Y:S01]  /*2ef0*/  IMAD.MOV.U32 R12, RZ, RZ, 0x1 ;  /* 0x00000001ff0c7424 */ /* 0x000fe200078e00ff */
[----:B------:R-:W-:Y:S02]  /*2f00*/  CS2R R10, SRZ ;  /* 0x00000000000a7805 */ /* 0x000fe4000001ff00 */
[----:B------:R-:W-:Y:S01]  /*2f10*/  CS2R R8, SRZ ;  /* 0x0000000000087805 */ /* 0x000fe2000001ff00 */
[----:B--2---:R-:W-:-:S03]  /*2f20*/  ULEA UR6, UR5, UR4, 0x18 ;  /* 0x0000000405067291 */ /* 0x004fc6000f8ec0ff */
[----:B------:R-:W-:-:S09]  /*2f30*/  UMOV UR5, URZ ;  /* 0x000000ff00057c82 */ /* 0x000fd20008000000 */
.L_x_60:
[----:B------:R-:W-:Y:S02]  /*2f40*/  LEA R2, R8, UR6, 0x3 ;  /* 0x0000000608027c11 */ /* 0x000fe4000f8e18ff */
[----:B------:R-:W-:-:S03]  /*2f50*/  SHF.L.U32 R5, R9, 0x1f, RZ ;  /* 0x0000001f09057819 */ /* 0x000fc600000006ff */
[----:B------:R-:W-:Y:S01]  /*2f60*/  VIADD R4, R2, 0x170 ;  /* 0x0000017002047836 */ /* 0x000fe20000000000 */
[----:B------:R-:W2:Y:S02]  /*2f70*/  SYNCS.PHASECHK.TRANS64.TRYWAIT P0, [R2+URZ+0x160], R5 ;  /* 0x00016005020075a7 */ /* 0x000ea400080011ff */
[----:B--2---:R-:W-:Y:S05]  /*2f80*/  @!P0 BRA `(.L_x_57) ;  /* 0x0000006400108947 */ /* 0x004fea0003800000 */
.L_x_162:
[----:B------:R-:W-:Y:S01]  /*2f90*/  ULEA UR4, UR5, UR6, 0x3 ;  /* 0x0000000605047291 */ /* 0x000fe2000f8e18ff */
[----:B------:R-:W-:Y:S02]  /*2fa0*/  PRMT R4, RZ, 0x654, R4 ;  /* 0x00000654ff047816 */ /* 0x000fe40000000004 */
[----:B--2---:R-:W-:Y:S01]  /*2fb0*/  SHF.L.U32 R5, R12, 0x1f, RZ ;  /* 0x0000001f0c057819 */ /* 0x004fe200000006ff */
[----:B------:R-:W-:Y:S01]  /*2fc0*/  UIADD3 UR7, UPT, UPT, UR4, 0x100, URZ ;  /* 0x0000010004077890 */ /* 0x000fe2000fffe0ff */
[----:B------:R2:W-:Y:S05]  /*2fd0*/  SYNCS.ARRIVE.TRANS64.RED.A1T0 RZ, [R4+URZ], RZ ;  /* 0x000000ff04ff79a7 */ /* 0x0005ea00081004ff */
[----:B------:R-:W-:Y:S01]  /*2fe0*/  IMAD.U32 R7, RZ, RZ, UR7 ;  /* 0x00000007ff077e24 */ /* 0x000fe2000f8e00ff */
[----:B------:R-:W3:Y:S04]  /*2ff0*/  SYNCS.PHASECHK.TRANS64.TRYWAIT P0, [UR4+0x110], R5 ;  /* 0x00011005ff0075a7 */ /* 0x000ee80008001104 */
[----:B------:R-:W-:Y:S01]  /*3000*/  PRMT R6, R0, 0x654, R7 ;  /* 0x0000065400067816 */ /* 0x000fe20000000007 */
[----:B--2---:R-:W-:Y:S01]  /*3010*/  @!P2 IMAD.MOV.U32 R4, RZ, RZ, 0x10 ;  /* 0x00000010ff04a424 */ /* 0x004fe200078e00ff */
[----:B---3--:R-:W-:Y:S06]  /*3020*/  @!P0 BRA `(.L_x_58) ;  /* 0x0000006000fc8947 */ /* 0x008fec0003800000 */
.L_x_164:
[----:B------:R-:W-:Y:S01]  /*3030*/  ULEA UR8, UR5, UR6, 0x4 ;  /* 0x0000000605087291 */ /* 0x000fe2000f8e20ff */
[----:B------:R-:W-:Y:S01]  /*3040*/  SEL R3, R6, R3, !P2 ;  /* 0x0000000306037207 */ /* 0x000fe20005000000 */
[----:B------:R-:W-:Y:S01]  /*3050*/  UIADD3 UR9, UPT, UPT, UR4, 0x100, URZ ;  /* 0x0000010004097890 */ /* 0x000fe2000fffe0ff */
[----:B--2---:R-:W-:Y:S01]  /*3060*/  LEA R2, R11, UR6, 0x3 ;  /* 0x000000060b027c11 */ /* 0x004fe2000f8e18ff */
[----:B------:R-:W-:Y:S01]  /*3070*/  UIADD3 UR8, UPT, UPT, UR8, 0x190, URZ ;  /* 0x0000019008087890 */ /* 0x000fe2000fffe0ff */
[----:B------:R-:W-:Y:S01]  /*3080*/  SHF.L.U32 R5, R10, 0x1f, RZ ;  /* 0x0000001f0a057819 */ /* 0x000fe200000006ff */
[----:B------:R2:W-:Y:S01]  /*3090*/  @!P2 SYNCS.ARRIVE.TRANS64.RED RZ, [R3+URZ], R4 ;  /* 0x0000000403ffa9a7 */ /* 0x0005e200080004ff */
[----:B------:R-:W-:Y:S01]  /*30a0*/  UIADD3 UR4, UPT, UPT, UR5, 0x1, URZ ;  /* 0x0000000105047890 */ /* 0x000fe2000fffe0ff */
[----:B------:R-:W-:-:S03]  /*30b0*/  VIADD R8, R8, 0x1 ;  /* 0x0000000108087836 */ /* 0x000fc60000000000 */
[----:B------:R-:W-:Y:S02]  /*30c0*/  UISETP.NE.AND UP0, UPT, UR4, 0x2, UPT ;  /* 0x000000020400788c */ /* 0x000fe4000bf05270 */
[----:B------:R-:W-:Y:S06]  /*30d0*/  UGETNEXTWORKID.BROADCAST [UR8], [UR9] ;  /* 0x00000000080073ca */ /* 0x000fec0008000100 */
[----:B------:R-:W-:Y:S01]  /*30e0*/  USEL UR7, URZ, 0x1, UP0 ;  /* 0x00000001ff077887 */ /* 0x000fe20008000000 */
[----:B------:R-:W-:Y:S01]  /*30f0*/  ISETP.NE.AND P0, PT, R8, 0x2, PT ;  /* 0x000000020800780c */ /* 0x000fe20003f05270 */
[----:B------:R-:W-:Y:S01]  /*3100*/  USEL UR5, UR4, URZ, UP0 ;  /* 0x000000ff04057287 */ /* 0x000fe20008000000 */
[----:B------:R-:W3:Y:S03]  /*3110*/  SYNCS.PHASECHK.TRANS64.TRYWAIT P1, [R2+URZ+0x100], R5 ;  /* 0x00010005020075a7 */ /* 0x000ee600080211ff */
[----:B------:R-:W-:Y:S01]  /*3120*/  LOP3.LUT R12, R12, UR7, RZ, 0x3c, !PT ;  /* 0x000000070c0c7c12 */ /* 0x000fe2000f8e3cff */
[----:B--23--:R-:W-:Y:S07]  /*3130*/  @!P1 BRA `(.L_x_59) ;  /* 0x0000006000d09947 */ /* 0x00cfee0003800000 */
.L_x_165:
[C---:B------:R-:W-:Y:S01]  /*3140*/  LEA R4, R11.reuse, UR6, 0x4 ;  /* 0x000000060b047c11 */ /* 0x040fe2000f8e20ff */
[----:B--2---:R-:W-:Y:S01]  /*3150*/  VIADD R2, R2, 0x110 ;  /* 0x0000011002027836 */ /* 0x004fe20000000000 */
[----:B------:R-:W-:Y:S01]  /*3160*/  SEL R8, R8, RZ, P0 ;  /* 0x000000ff08087207 */ /* 0x000fe20000000000 */
[----:B------:R-:W-:-:S03]  /*3170*/  VIADD R11, R11, 0x1 ;  /* 0x000000010b0b7836 */ /* 0x000fc60000000000 */
[----:B------:R-:W2:Y:S01]  /*3180*/  LDS.128 R4, [R4+0x190] ;  /* 0x0001900004047984 */ /* 0x000ea20000000c00 */
[----:B------:R-:W-:Y:S02]  /*3190*/  PRMT R2, RZ, 0x654, R2 ;  /* 0x00000654ff027816 */ /* 0x000fe40000000002 */
[C---:B------:R-:W-:Y:S01]  /*31a0*/  ISETP.NE.AND P1, PT, R11.reuse, 0x2, PT ;  /* 0x000000020b00780c */ /* 0x040fe20003f25270 */
[----:B------:R-:W-:Y:S01]  /*31b0*/  @!PT LDS RZ, [RZ] ;  /* 0x00000000fffff984 */ /* 0x000fe20000000800 */
[----:B------:R-:W-:Y:S01]  /*31c0*/  @!PT LDS RZ, [RZ] ;  /* 0x00000000fffff984 */ /* 0x000fe20000000800 */
[----:B------:R-:W-:Y:S01]  /*31d0*/  @!PT LDS RZ, [RZ] ;  /* 0x00000000fffff984 */ /* 0x000fe20000000800 */
[----:B------:R-:W-:Y:S01]  /*31e0*/  @!PT LDS RZ, [RZ] ;  /* 0x00000000fffff984 */ /* 0x000fe20000000800 */
[----:B------:R3:W-:Y:S06]  /*31f0*/  MEMBAR.ALL.CTA ;  /* 0x0000000000007992 */ /* 0x0007ec0000008000 */
[----:B---3--:R-:W3:Y:S01]  /*3200*/  FENCE.VIEW.ASYNC.S ;  /* 0x00000000000073c6 */ /* 0x008ee20000000000 */
[----:B------:R-:W-:Y:S01]  /*3210*/  SEL R11, R11, RZ, P1 ;  /* 0x000000ff0b0b7207 */ /* 0x000fe20000800000 */
[----:B---3--:R3:W-:Y:S01]  /*3220*/  SYNCS.ARRIVE.TRANS64.RED.A1T0 RZ, [R2+URZ], RZ ;  /* 0x000000ff02ff79a7 */ /* 0x0087e200081004ff */
[----:B--2---:R-:W-:-:S02]  /*3230*/  LOP3.LUT P3, RZ, R6, 0x1, RZ, 0xc0, !PT ;  /* 0x0000000106ff7812 */ /* 0x004fc4000786c0ff */
[----:B------:R-:W-:-:S04]  /*3240*/  SEL R5, RZ, 0x1, P1 ;  /* 0x00000001ff057807 */ /* 0x000fc80000800000 */
[----:B------:R-:W-:Y:S02]  /*3250*/  LOP3.LUT R10, R10, R5, RZ, 0x3c, !PT ;  /* 0x000000050a0a7212 */ /* 0x000fe400078e3cff */
[----:B---3--:R-:W-:-:S04]  /*3260*/  SEL R2, RZ, 0x1, P0 ;  /* 0x00000001ff027807 */ /* 0x008fc80000000000 */
[----:B------:R-:W-:Y:S01]  /*3270*/  LOP3.LUT R9, R9, R2, RZ, 0x3c, !PT ;  /* 0x0000000209097212 */ /* 0x000fe200078e3cff */
[----:B------:R-:W-:Y:S06]  /*3280*/  @P3 BRA `(.L_x_60) ;  /* 0xfffffffc002c3947 */ /* 0x000fec000383ffff */
[----:B------:R-:W-:Y:S01]  /*3290*/  ULEA UR4, UR5, UR6, 0x3 ;  /* 0x0000000605047291 */ /* 0x000fe2000f8e18ff */
[----:B------:R-:W-:-:S08]  /*32a0*/  SHF.L.U32 R3, R12, 0x1f, RZ ;  /* 0x0000001f0c037819 */ /* 0x000fd000000006ff */
[----:B------:R-:W2:Y:S02]  /*32b0*/  SYNCS.PHASECHK.TRANS64 P0, [UR4+0x110], R3 ;  /* 0x00011003ff0075a7 */ /* 0x000ea40008001004 */
[----:B--2---:R-:W-:Y:S05]  /*32c0*/  @P0 BRA `(.L_x_61) ;  /* 0x0000000000080947 */ /* 0x004fea0003800000 */
[----:B------:R-:W2:Y:S02]  /*32d0*/  SYNCS.PHASECHK.TRANS64.TRYWAIT P0, [UR4+0x110], R3 ;  /* 0x00011003ff0075a7 */ /* 0x000ea40008001104 */
[----:B--2---:R-:W-:Y:S05]  /*32e0*/  @!P0 BRA `(.L_x_62) ;  /* 0x0000006000788947 */ /* 0x004fea0003800000 */
.L_x_61:
[----:B------:R-:W-:-:S04]  /*32f0*/  UIADD3 UR7, UPT, UPT, UR5, 0x1, URZ ;  /* 0x0000000105077890 */ /* 0x000fc8000fffe0ff */
[----:B------:R-:W-:-:S04]  /*3300*/  UISETP.NE.AND UP0, UPT, UR7, 0x2, UPT ;  /* 0x000000020700788c */ /* 0x000fc8000bf05270 */
[----:B------:R-:W-:Y:S02]  /*3310*/  USEL UR8, URZ, 0x1, UP0 ;  /* 0x00000001ff087887 */ /* 0x000fe40008000000 */
[----:B------:R-:W-:-:S04]  /*3320*/  USEL UR7, UR7, URZ, UP0 ;  /* 0x000000ff07077287 */ /* 0x000fc80008000000 */
[----:B------:R-:W-:Y:S01]  /*3330*/  ULEA UR7, UR7, UR6, 0x3 ;  /* 0x0000000607077291 */ /* 0x000fe2000f8e18ff */
[----:B--2---:R-:W-:-:S04]  /*3340*/  LOP3.LUT R3, R12, UR8, RZ, 0x3c, !PT ;  /* 0x000000080c037c12 */ /* 0x004fc8000f8e3cff */
[----:B------:R-:W-:-:S04]  /*3350*/  SHF.L.U32 R0, R3, 0x1f, RZ ;  /* 0x0000001f03007819 */ /* 0x000fc800000006ff */
[----:B------:R-:W2:Y:S02]  /*3360*/  SYNCS.PHASECHK.TRANS64 P0, [UR7+0x110], R0 ;  /* 0x00011000ff0075a7 */ /* 0x000ea40008001007 */
[----:B-12---:R-:W-:Y:S05]  /*3370*/  @P0 EXIT ;  /* 0x000000000000094d */ /* 0x006fea0003800000 */
[----:B------:R-:W-:Y:S02]  /*3380*/  SHF.L.U32 R3, R3, 0x1f, RZ ;  /* 0x0000001f03037819 */ /* 0x000fe400000006ff */
[----:B------:R-:W-:-:S07]  /*3390*/  MOV R0, UR7 ;  /* 0x0000000700007c02 */ /* 0x000fce0008000f00 */
.L_x_63:
[----:B-1----:R1:W2:Y:S02]  /*33a0*/  SYNCS.PHASECHK.TRANS64.TRYWAIT P0, [R0+URZ+0x110], R3 ;  /* 0x00011003000075a7 */ /* 0x0022a400080011ff */
[----:B--2---:R-:W-:Y:S05]  /*33b0*/  @!P0 NANOSLEEP.SYNCS 0x989680 ;  /* 0x009896800000895d */ /* 0x004fea0003900000 */
[----:B------:R-:W2:Y:S02]  /*33c0*/  @!P0 SYNCS.PHASECHK.TRANS64 P0, [R0+URZ+0x110], R3 ;  /* 0x00011003000085a7 */ /* 0x000ea400080010ff */
[----:B--2---:R-:W-:Y:S05]  /*33d0*/  @P0 EXIT ;  /* 0x000000000000094d */ /* 0x004fea0003800000 */
[----:B------:R-:W-:Y:S05]  /*33e0*/  BRA `(.L_x_63) ;  /* 0xfffffffc00ec7947 */ /* 0x000fea000383ffff */
.L_x_56:
[----:B------:R-:W-:Y:S05]  /*33f0*/  BRA.U UP5, `(.L_x_64) ;  /* 0x0000000d059c7547 */ /* 0x000fea000b800000 */
[----:B------:R-:W2:Y:S01]  /*3400*/  S2UR UR7, SR_CgaCtaId ;  /* 0x00000000000779c3 */ /* 0x000ea20000008800 */
[----:B------:R-:W-:Y:S01]  /*3410*/  UMOV UR4, 0x40 ;  /* 0x0000004000047882 */ /* 0x000fe20000000000 */
[----:B------:R-:W-:Y:S01]  /*3420*/  NOP ;  /* 0x0000000000007918 */ /* 0x000fe20000000000 */
[----:B------:R-:W-:Y:S01]  /*3430*/  UMOV UR6, 0x400 ;  /* 0x0000040000067882 */ /* 0x000fe20000000000 */
[----:B--2---:R-:W-:Y:S02]  /*3440*/  ULEA UR5, UR7, UR4, 0x18 ;  /* 0x0000000407057291 */ /* 0x004fe4000f8ec0ff */
[----:B------:R-:W-:-:S07]  /*3450*/  ULEA UR6, UR7, UR6, 0x18 ;  /* 0x0000000607067291 */ /* 0x000fce000f8ec0ff */
[----:B------:R-:W2:Y:S02]  /*3460*/  LDS.U8 R0, [UR5+0x1c] ;  /* 0x00001c05ff007984 */ /* 0x000ea40008000000 */
[----:B--2---:R-:W-:-:S13]  /*3470*/  ISETP.NE.AND P0, PT, R0, RZ, PT ;  /* 0x000000ff0000720c */ /* 0x004fda0003f05270 */
[----:B------:R-:W-:Y:S05]  /*3480*/  @P0 BRA `(.L_x_65) ;  /* 0x0000000000580947 */ /* 0x000fea0003800000 */
[----:B------:R-:W-:-:S13]  /*3490*/  ELECT P0, URZ, PT ;  /* 0x0000000000ff782f */ /* 0x000fda0003800000 */
[----:B------:R-:W-:Y:S05]  /*34a0*/  @!P0 BRA `(.L_x_66) ;  /* 0x0000000000608947 */ /* 0x000fea0003800000 */
[----:B------:R-:W-:Y:S01]  /*34b0*/  UMOV UR4, 0x10 ;  /* 0x0000001000047882 */ /* 0x000fe20000000000 */
[----:B------:R-:W-:Y:S01]  /*34c0*/  HFMA2 R0, -RZ, RZ, 0, 5.9604644775390625e-08 ;  /* 0x00000001ff007431 */ /* 0x000fe200000001ff */
[----:B------:R-:W-:-:S03]  /*34d0*/  MOV R3, 0xffff ;  /* 0x0000ffff00037802 */ /* 0x000fc60000000f00 */
[----:B------:R-:W-:Y:S04]  /*34e0*/  DEPBAR.LE SB2, 0x36 ;  /* 0x0000ad800000791a */ /* 0x000fe80000000000 */
[----:B------:R-:W2:Y:S02]  /*34f0*/  UTCATOMSWS.FIND_AND_SET.ALIGN UP0, UR4, UR4 ;  /* 0x00000004000475e3 */ /* 0x000ea40008000800 */
[----:B--2---:R-:W-:Y:S01]  /*3500*/  MOV R4, UR4 ;  /* 0x0000000400047c02 */ /* 0x004fe20008000f00 */
[----:B------:R-:W-:Y:S06]  /*3510*/  BRA.U UP0, `(.L_x_67) ;  /* 0x0000000100187547 */ /* 0x000fec000b800000 */
.L_x_68:
[----:B------:R-:W-:Y:S05]  /*3520*/  NANOSLEEP 0x64 ;  /* 0x000000640000795d */ /* 0x000fea0003800000 */
[----:B------:R-:W-:-:S05]  /*3530*/  UMOV UR4, 0x10 ;  /* 0x0000001000047882 */ /* 0x000fca0000000000 */
[----:B------:R-:W-:Y:S04]  /*3540*/  DEPBAR.LE SB2, 0x36 ;  /* 0x0000ad800000791a */ /* 0x000fe80000000000 */
[----:B------:R-:W2:Y:S02]  /*3550*/  UTCATOMSWS.FIND_AND_SET.ALIGN UP0, UR4, UR4 ;  /* 0x00000004000475e3 */ /* 0x000ea40008000800 */
[----:B--2---:R-:W-:Y:S01]  /*3560*/  MOV R4, UR4 ;  /* 0x0000000400047c02 */ /* 0x004fe20008000f00 */
[----:B------:R-:W-:Y:S05]  /*3570*/  BRA.U !UP0, `(.L_x_68) ;  /* 0xfffffffd08e87547 */ /* 0x000fea000b83ffff */
.L_x_67:
[-C--:B------:R-:W-:Y:S02]  /*3580*/  SHF.L.U32 R3, R3, R4.reuse, RZ ;  /* 0x0000000403037219 */ /* 0x080fe400000006ff */
[----:B------:R-:W-:Y:S01]  /*3590*/  SHF.L.U32 R0, R0, R4, RZ ;  /* 0x0000000400007219 */ /* 0x000fe200000006ff */
[----:B------:R-:W-:Y:S02]  /*35a0*/  IMAD.SHL.U32 R4, R4, 0x20, RZ ;  /* 0x0000002004047824 */ /* 0x000fe400078e00ff */
[----:B------:R2:W-:Y:S04]  /*35b0*/  ATOMS.OR RZ, [UR5+0x14], R3 ;  /* 0x00001403ffff798c */ /* 0x0005e8000b000005 */
[----:B------:R2:W-:Y:S04]  /*35c0*/  ATOMS.OR RZ, [UR5+0x18], R0 ;  /* 0x00001800ffff798c */ /* 0x0005e8000b000005 */
[----:B------:R2:W-:Y:S01]  /*35d0*/  STS [UR6+0x1b0], R4 ;  /* 0x0001b004ff007988 */ /* 0x0005e20008000806 */
[----:B------:R-:W-:Y:S05]  /*35e0*/  BRA `(.L_x_66) ;  /* 0x0000000000107947 */ /* 0x000fea0003800000 */
.L_x_65:
[----:B------:R-:W-:Y:S02]  /*35f0*/  MOV R0, 0xffffffff ;  /* 0xffffffff00007802 */ /* 0x000fe40000000f00 */
[----:B------:R-:W-:-:S03]  /*3600*/  MOV R4, 0x3630 ;  /* 0x0000363000047802 */ /* 0x000fc60000000f00 */
[----:B------:R2:W-:Y:S04]  /*3610*/  STS [UR6+0x1b0], R0 ;  /* 0x0001b000ff007988 */ /* 0x0005e80008000806 */
[----:B-12--5:R-:W-:Y:S05]  /*3620*/  CALL.REL.NOINC `($__internal_1_$__cuda_sm10x_tcgen05_guardrail_trap_phase_invalid_during_alloc) ;  /* 0x0000006400787944 */ /* 0x026fea0003c00000 */
.L_x_66:
[----:B------:R-:W-:Y:S05]  /*3630*/  WARPSYNC.ALL ;  /* 0x0000000000007948 */ /* 0x000fea0003800000 */
[----:B------:R-:W3:Y:S01]  /*3640*/  S2UR UR4, SR_CgaCtaId ;  /* 0x00000000000479c3 */ /* 0x000ee20000008800 */
[----:B------:R-:W-:Y:S01]  /*3650*/  UMOV UR18, 0x400 ;  /* 0x0000040000127882 */ /* 0x000fe20000000000 */
[----:B------:R-:W-:-:S06]  /*3660*/  NOP ;  /* 0x0000000000007918 */ /* 0x000fcc0000000000 */
[----:B------:R-:W-:Y:S06]  /*3670*/  BAR.ARV 0x6, 0xa0 ;  /* 0x0182800000007b1d */ /* 0x000fec0000002000 */
[----:B------:R-:W4:Y:S01]  /*3680*/  LDCU UR5, c[0x0][0x38c] ;  /* 0x00007180ff0577ac */ /* 0x000f220008000800 */
[----:B------:R-:W-:Y:S01]  /*3690*/  LOP3.LUT R2, R2, 0xffff, RZ, 0xc0, !PT ;  /* 0x0000ffff02027812 */ /* 0x000fe200078ec0ff */
[----:B------:R-:W-:Y:S01]  /*36a0*/  IMAD.MOV.U32 R11, RZ, RZ, 0x1 ;  /* 0x00000001ff0b7424 */ /* 0x000fe200078e00ff */
[----:B------:R-:W-:Y:S01]  /*36b0*/  CS2R R8, SRZ ;  /* 0x0000000000087805 */ /* 0x000fe2000001ff00 */
[----:B------:R-:W1:Y:S01]  /*36c0*/  LDCU UR8, c[0x0][0x38c] ;  /* 0x00007180ff0877ac */ /* 0x000e620008000800 */
[----:B------:R-:W-:Y:S01]  /*36d0*/  R2UR UR20, R2 ;  /* 0x00000000021472ca */ /* 0x000fe200000e0000 */
[----:B------:R-:W-:Y:S01]  /*36e0*/  IMAD.MOV.U32 R10, RZ, RZ, RZ ;  /* 0x000000ffff0a7224 */ /* 0x000fe200078e00ff */
[----:B------:R-:W-:Y:S01]  /*36f0*/  UMOV UR22, URZ ;  /* 0x000000ff00167c82 */ /* 0x000fe20008000000 */
[----:B------:R-:W-:Y:S01]  /*3700*/  UMOV UR14, URZ ;  /* 0x000000ff000e7c82 */ /* 0x000fe20008000000 */
[----:B---3--:R-:W-:Y:S01]  /*3710*/  ULEA UR18, UR4, UR18, 0x18 ;  /* 0x0000001204127291 */ /* 0x008fe2000f8ec0ff */
[----:B------:R-:W-:Y:S01]  /*3720*/  UMOV UR26, 0x0 ;  /* 0x00000000001a7882 */ /* 0x000fe20000000000 */
[----:B------:R-:W-:-:S02]  /*3730*/  UMOV UR27, 0x4300010 ;  /* 0x04300010001b7882 */ /* 0x000fc40000000000 */
[----:B------:R-:W-:Y:S02]  /*3740*/  UIADD3 UR6, UPT, UPT, UR18, 0x5400, URZ ;  /* 0x0000540012067890 */ /* 0x000fe4000fffe0ff */
[----:B------:R-:W-:Y:S02]  /*3750*/  UIADD3 UR7, UPT, UPT, UR18, 0x11400, URZ ;  /* 0x0001140012077890 */ /* 0x000fe4000fffe0ff */
[----:B----4-:R-:W-:Y:S01]  /*3760*/  UIADD3 UR5, UPT, UPT, UR5, 0x3f, URZ ;  /* 0x0000003f05057890 */ /* 0x010fe2000fffe0ff */
[----:B--2---:R-:W2:Y:S01]  /*3770*/  LDS R0, [UR18+0x1b0] ;  /* 0x0001b012ff007984 */ /* 0x004ea20008000800 */
[----:B------:R-:W-:Y:S02]  /*3780*/  USHF.R.U32.HI UR6, URZ, 0x4, UR6 ;  /* 0x00000004ff067899 */ /* 0x000fe40008011606 */
[----:B------:R-:W-:Y:S02]  /*3790*/  USHF.R.S32.HI UR4, URZ, 0x1f, UR5 ;  /* 0x0000001fff047899 */ /* 0x000fe40008011405 */
[----:B------:R-:W-:-:S02]  /*37a0*/  ULOP3.LUT UR6, UR6, 0x3fff, URZ, 0xc0, !UPT ;  /* 0x00003fff06067892 */ /* 0x000fc4000f8ec0ff */
[----:B------:R-:W-:Y:S02]  /*37b0*/  ULEA.HI UR4, UR4, UR5, URZ, 0x6 ;  /* 0x0000000504047291 */ /* 0x000fe4000f8f30ff */
[----:B------:R-:W-:Y:S02]  /*37c0*/  USHF.R.U32.HI UR5, URZ, 0x4, UR7 ;  /* 0x00000004ff057899 */ /* 0x000fe40008011607 */
[----:B------:R-:W-:Y:S02]  /*37d0*/  USHF.R.S32.HI UR28, URZ, 0x6, UR4 ;  /* 0x00000006ff1c7899 */ /* 0x000fe40008011404 */
[----:B------:R-:W-:Y:S02]  /*37e0*/  ULOP3.LUT UR4, UR5, 0x3fff, URZ, 0xc0, !UPT ;  /* 0x00003fff05047892 */ /* 0x000fe4000f8ec0ff */
[----:B------:R-:W-:Y:S02]  /*37f0*/  UISETP.LT.AND UP0, UPT, UR28, 0x1, UPT ;  /* 0x000000011c00788c */ /* 0x000fe4000bf01270 */
[----:B------:R-:W-:-:S02]  /*3800*/  ULOP3.LUT UR21, UR6, 0x10000, URZ, 0xfc, !UPT ;  /* 0x0001000006157892 */ /* 0x000fc4000f8efcff */
[----:B------:R-:W-:Y:S02]  /*3810*/  USEL UR29, UR28, 0x1, !UP0 ;  /* 0x000000011c1d7887 */ /* 0x000fe4000c000000 */
[----:B------:R-:W-:Y:S02]  /*3820*/  ULOP3.LUT UR4, UR4, 0x10000, URZ, 0xfc, !UPT ;  /* 0x0001000004047892 */ /* 0x000fe4000f8efcff */
[----:B------:R-:W-:Y:S02]  /*3830*/  UIADD3 UR29, UPT, UPT, -UR29, URZ, URZ ;  /* 0x000000ff1d1d7290 */ /* 0x000fe4000fffe1ff */
[----:B-1----:R-:W-:Y:S01]  /*3840*/  UISETP.GE.AND UP4, UPT, UR8, 0x1, UPT ;  /* 0x000000010800788c */ /* 0x002fe2000bf86270 */
[----:B------:R-:W-:Y:S01]  /*3850*/  UMOV UR24, 0x0 ;  /* 0x0000000000187882 */ /* 0x000fe20000000000 */
[----:B------:R-:W-:Y:S01]  /*3860*/  UMOV UR25, 0x4300010 ;  /* 0x0430001000197882 */ /* 0x000fe20000000000 */
[----:B--2---:R-:W-:-:S15]  /*3870*/  R2UR UR30, R0 ;  /* 0x00000000001e72ca */ /* 0x004fde00000e0000 */
.L_x_75:
[----:B------:R-:W-:Y:S02]  /*3880*/  LEA R0, R10, UR18, 0x3 ;  /* 0x000000120a007c11 */ /* 0x000fe4000f8e18ff */
[----:B------:R-:W-:Y:S02]  /*3890*/  SHF.L.U32 R5, R9, 0x1f, RZ ;  /* 0x0000001f09057819 */ /* 0x000fe400000006ff */
[----:B------:R-:W-:Y:S01]  /*38a0*/  PLOP3.LUT P0, PT, PT, PT, UP4, 0x80, 0x8 ;  /* 0x000000000008781c */ /* 0x000fe20003f0f048 */
[----:B------:R-:W-:Y:S01]  /*38b0*/  VIADD R3, R0, 0x110 ;  /* 0x0000011000037836 */ /* 0x000fe20000000000 */
[----:B-1----:R-:W1:Y:S02]  /*38c0*/  SYNCS.PHASECHK.TRANS64.TRYWAIT P1, [R0+URZ+0x100], R5 ;  /* 0x00010005000075a7 */ /* 0x002e6400080211ff */
[----:B-1-3--:R-:W-:Y:S09]  /*38d0*/  @!P1 BRA `(.L_x_69) ;  /* 0x0000005c00149947 */ /* 0x00aff20003800000 */
.L_x_167:
[----:B------:R-:W-:Y:S01]  /*38e0*/  LEA R4, R10, UR18, 0x4 ;  /* 0x000000120a047c11 */ /* 0x000fe2000f8e20ff */
[----:B------:R-:W-:Y:S01]  /*38f0*/  @UP4 ULEA UR5, UR14, UR18, 0x3 ;  /* 0x000000120e054291 */ /* 0x000fe2000f8e18ff */
[----:B------:R-:W-:Y:S01]  /*3900*/  PLOP3.LUT P2, PT, PT, PT, PT, 0x80, 0x8 ;  /* 0x000000000008781c */ /* 0x000fe20003f4f070 */
[----:B------:R-:W-:Y:S01]  /*3910*/  ULEA UR23, UR22, UR18, 0x3 ;  /* 0x0000001216177291 */ /* 0x000fe2000f8e18ff */
[----:B------:R-:W-:Y:S02]  /*3920*/  PRMT R3, RZ, 0x654, R3 ;  /* 0x00000654ff037816 */ /* 0x000fe40000000003 */
[----:B-1----:R-:W1:Y:S01]  /*3930*/  LDS.128 R4, [R4+0x190] ;  /* 0x0001900004047984 */ /* 0x002e620000000c00 */
[----:B------:R-:W-:Y:S02]  /*3940*/  @P0 SHF.L.U32 R2, R8, 0x1f, RZ ;  /* 0x0000001f08020819 */ /* 0x000fe400000006ff */
[----:B------:R-:W-:Y:S01]  /*3950*/  SHF.L.U32 R0, R11, 0x1f, RZ ;  /* 0x0000001f0b007819 */ /* 0x000fe200000006ff */
[----:B------:R-:W-:Y:S01]  /*3960*/  @!PT LDS RZ, [RZ] ;  /* 0x00000000fffff984 */ /* 0x000fe20000000800 */
[----:B------:R-:W-:Y:S01]  /*3970*/  @!PT LDS RZ, [RZ] ;  /* 0x00000000fffff984 */ /* 0x000fe20000000800 */
[----:B------:R-:W-:Y:S01]  /*3980*/  @!PT LDS RZ, [RZ] ;  /* 0x00000000fffff984 */ /* 0x000fe20000000800 */
[----:B------:R-:W-:Y:S01]  /*3990*/  @!PT LDS RZ, [RZ] ;  /* 0x00000000fffff984 */ /* 0x000fe20000000800 */
[----:B------:R2:W-:Y:S06]  /*39a0*/  MEMBAR.ALL.CTA ;  /* 0x0000000000007992 */ /* 0x0005ec0000008000 */
[----:B--2---:R-:W2:Y:S02]  /*39b0*/  FENCE.VIEW.ASYNC.S ;  /* 0x00000000000073c6 */ /* 0x004ea40000000000 */
[----:B--2---:R2:W-:Y:S01]  /*39c0*/  SYNCS.ARRIVE.TRANS64.RED.A1T0 RZ, [R3+URZ], RZ ;  /* 0x000000ff03ff79a7 */ /* 0x0045e200081004ff */
[----:B------:R2:W3:Y:S01]  /*39d0*/  @P0 SYNCS.PHASECHK.TRANS64.TRYWAIT P2, [UR5], R2 ;  /* 0x00000002ff0005a7 */ /* 0x0004e20008041105 */
[----:B------:R-:W-:Y:S01]  /*39e0*/  ULEA.HI UR5, UR22, UR22, URZ, 0x1 ;  /* 0x0000001616057291 */ /* 0x000fe2000f8f08ff */
[----:B-1----:R-:W-:-:S03]  /*39f0*/  LOP3.LUT P1, RZ, R6, 0x1, RZ, 0xc0, !PT ;  /* 0x0000000106ff7812 */ /* 0x002fc6000782c0ff */
[----:B------:R-:W-:Y:S02]  /*3a00*/  ULOP3.LUT UR6, UR5, 0xffe, URZ, 0xc0, !UPT ;  /* 0x00000ffe05067892 */ /* 0x000fe4000f8ec0ff */
[----:B------:R-:W-:Y:S02]  /*3a10*/  USHF.R.U32.HI UR19, URZ, 0x1, UR5 ;  /* 0x00000001ff137899 */ /* 0x000fe40008011605 */
[----:B------:R-:W-:Y:S02]  /*3a20*/  UIADD3 UR5, UPT, UPT, -UR6, UR22, URZ ;  /* 0x0000001606057290 */ /* 0x000fe4000fffe1ff */
[----:B------:R-:W-:-:S04]  /*3a30*/  UIMAD UR19, UR19, 0xc0, UR30 ;  /* 0x000000c0131378a4 */ /* 0x000fc8000f8e021e */
[----:B------:R-:W-:Y:S01]  /*3a40*/  ULEA UR19, UR5, UR19, 0x14 ;  /* 0x0000001305137291 */ /* 0x000fe2000f8ea0ff */
[----:B------:R-:W1:Y:S02]  /*3a50*/  SYNCS.PHASECHK.TRANS64.TRYWAIT P0, [UR23+0x140], R0 ;  /* 0x00014000ff0075a7 */ /* 0x000e640008001117 */
[----:B-123--:R-:W-:Y:S09]  /*3a60*/  @!P0 BRA `(.L_x_70) ;  /* 0x0000005800c48947 */ /* 0x00eff20003800000 */
.L_x_169:
[----:B------:R-:W-:Y:S01]  /*3a70*/  IADD3 R10, PT, PT, R10, 0x1, RZ ;  /* 0x000000010a0a7810 */ /* 0x000fe20007ffe0ff */
[----:B------:R-:W-:Y:S06]  /*3a80*/  BRA.U !UP4, `(.L_x_71) ;  /* 0x000000010c987547 */ /* 0x000fec000b800000 */
[----:B------:R-:W-:Y:S01]  /*3a90*/  UPLOP3.LUT UP2, UPT, UPT, UPT, UPT, 0x40, 0x4 ;  /* 0x000000000004789c */ /* 0x000fe20003f4e870 */
[----:B------:R-:W-:Y:S01]  /*3aa0*/  UMOV UR16, UR29 ;  /* 0x0000001d00107c82 */ /* 0x000fe20008000000 */
[----:B------:R-:W-:Y:S01]  /*3ab0*/  UMOV UR15, UR28 ;  /* 0x0000001c000f7c82 */ /* 0x000fe20008000000 */
[----:B------:R-:W-:-:S08]  /*3ac0*/  UMOV UR5, UR14 ;  /* 0x0000000e00057c82 */ /* 0x000fd00008000000 */
.L_x_74:
[----:B------:R-:W-:Y:S02]  /*3ad0*/  UIADD3 UR16, UPT, UPT, UR16, 0x1, URZ ;  /* 0x0000000110107890 */ /* 0x000fe4000fffe0ff */
[----:B--2---:R-:W-:Y:S02]  /*3ae0*/  ULEA UR7, UR5, UR18, 0x3 ;  /* 0x0000001205077291 */ /* 0x004fe4000f8e18ff */
[----:B------:R-:W-:Y:S01]  /*3af0*/  UISETP.NE.AND UP3, UPT, UR16, URZ, UPT ;  /* 0x000000ff1000728c */ /* 0x000fe2000bf65270 */
[----:B---3--:R-:W-:Y:S10]  /*3b00*/  @P2 BRA `(.L_x_72) ;  /* 0x00000000000c2947 */ /* 0x008ff40003800000 */
[----:B-1----:R-:W-:Y:S04]  /*3b10*/  SHF.L.U32 R3, R8, 0x1f, RZ ;  /* 0x0000001f08037819 */ /* 0x002fe800000006ff */
[----:B------:R-:W1:Y:S02]  /*3b20*/  SYNCS.PHASECHK.TRANS64.TRYWAIT P0, [UR7], R3 ;  /* 0x00000003ff0075a7 */ /* 0x000e640008001107 */
[----:B-1----:R-:W-:Y:S05]  /*3b30*/  @!P0 BRA `(.L_x_73) ;  /* 0x0000005800a88947 */ /* 0x002fea0003800000 */
.L_x_72:
[----:B------:R-:W-:Y:S01]  /*3b40*/  UISETP.NE.AND UP0, UPT, UR15, 0x1, UPT ;  /* 0x000000010f00788c */ /* 0x000fe2000bf05270 */
[----:B------:R-:W-:Y:S01]  /*3b50*/  PLOP3.LUT P2, PT, PT, PT, PT, 0x80, 0x8 ;  /* 0x000000000008781c */ /* 0x000fe20003f4f070 */
[----:B------:R-:W-:Y:S02]  /*3b60*/  UIADD3 UR6, UPT, UPT, UR5, 0x1, URZ ;  /* 0x0000000105067890 */ /* 0x000fe4000fffe0ff */
[----:B------:R-:W-:Y:S02]  /*3b70*/  UIADD3 UR17, UPT, UPT, UR7, 0x60, URZ ;  /* 0x0000006007117890 */ /* 0x000fe4000fffe0ff */
[----:B------:R-:W-:Y:S01]  /*3b80*/  UISETP.NE.AND UP1, UPT, UR6, 0xc, UPT ;  /* 0x0000000c0600788c */ /* 0x000fe2000bf25270 */
[----:B------:R-:W-:Y:S01]  /*3b90*/  PLOP3.LUT P0, PT, PT, PT, UP0, 0x80, 0x8 ;  /* 0x000000000008781c */ /* 0x000fe20003f0f008 */
[----:B------:R-:W-:Y:S02]  /*3ba0*/  UIADD3 UR15, UPT, UPT, UR15, -0x1, URZ ;  /* 0xffffffff0f0f7890 */ /* 0x000fe4000fffe0ff */
[----:B------:R-:W-:Y:S02]  /*3bb0*/  USEL UR8, URZ, 0x1, UP1 ;  /* 0x00000001ff087887 */ /* 0x000fe40008800000 */
[----:B------:R-:W-:Y:S01]  /*3bc0*/  USEL UR14, UR6, URZ, UP1 ;  /* 0x000000ff060e7287 */ /* 0x000fe20008800000 */
[----:B------:R-:W-:Y:S01]  /*3bd0*/  UMOV UR7, 0x80004020 ;  /* 0x8000402000077882 */ /* 0x000fe20000000000 */
[----:B------:R-:W-:Y:S02]  /*3be0*/  UMOV UR9, 0x80004020 ;  /* 0x8000402000097882 */ /* 0x000fe40000000000 */
[----:B------:R-:W-:Y:S01]  /*3bf0*/  @UP0 ULEA UR6, UR14, UR18, 0x3 ;  /* 0x000000120e060291 */ /* 0x000fe2000f8e18ff */
[----:B------:R-:W-:Y:S01]  /*3c00*/  LOP3.LUT R8, R8, UR8, RZ, 0x3c, !PT ;  /* 0x0000000808087c12 */ /* 0x000fe2000f8e3cff */
[----:B------:R-:W-:Y:S01]  /*3c10*/  ULEA UR8, UR5, UR21, 0x8 ;  /* 0x0000001505087291 */ /* 0x000fe2000f8e40ff */
[----:B------:R-:W-:Y:S02]  /*3c20*/  UMOV UR13, 0x80004020 ;  /* 0x80004020000d7882 */ /* 0x000fe40000000000 */
[----:B-1----:R-:W-:Y:S01]  /*3c30*/  @P0 SHF.L.U32 R0, R8, 0x1f, RZ ;  /* 0x0000001f08000819 */ /* 0x002fe200000006ff */
[----:B------:R-:W-:Y:S01]  /*3c40*/  UIADD3 UR10, UPT, UPT, UR8, 0x2, URZ ;  /* 0x00000002080a7890 */ /* 0x000fe2000fffe0ff */
[----:B------:R-:W-:Y:S02]  /*3c50*/  UMOV UR11, 0x80004020 ;  /* 0x80004020000b7882 */ /* 0x000fe40000000000 */
[----:B------:R2:W3:Y:S01]  /*3c60*/  @P0 SYNCS.PHASECHK.TRANS64.TRYWAIT P2, [UR6], R0 ;  /* 0x00000000ff0005a7 */ /* 0x0004e20008041106 */
[----:B------:R-:W-:Y:S03]  /*3c70*/  UIMAD UR6, UR5, 0x300, UR4 ;  /* 0x00000300050678a4 */ /* 0x000fe6000f8e0204 */
[----:B------:R-:W-:Y:S01]  /*3c80*/  UMOV UR5, UR14 ;  /* 0x0000000e00057c82 */ /* 0x000fe20008000000 */
[----:B------:R-:W-:Y:S05]  /*3c90*/  UIADD3 UR12, UPT, UPT, UR6, 0x2, URZ ;  /* 0x00000002060c7890 */ /* 0x000fea000fffe0ff */
[----:B------:R2:W-:Y:S01]  /*3ca0*/  UTCQMMA gdesc[UR8], gdesc[UR6], tmem[UR19], tmem[UR26], idesc[UR27], UP2 ;  /* 0x00ff1a06080075ea */ /* 0x0005e20009000313 */
[----:B------:R-:W-:Y:S03]  /*3cb0*/  UPLOP3.LUT UP2, UPT, UPT, UPT, UPT, 0x80, 0x8 ;  /* 0x000000000008789c */ /* 0x000fe60003f4f070 */
[----:B------:R2:W-:Y:S01]  /*3cc0*/  UTCQMMA gdesc[UR10], gdesc[UR12], tmem[UR19], tmem[UR24], idesc[UR25], UPT ;  /* 0x00ff180c0a0075ea */ /* 0x0005e2000b800313 */
[----:B------:R2:W-:Y:S01]  /*3cd0*/  UTCBAR.MULTICAST [UR17], URZ, UR20 ;  /* 0x000000ff110073e9 */ /* 0x0005e20008000814 */
[----:B------:R-:W-:Y:S06]  /*3ce0*/  BRA.U UP3, `(.L_x_74) ;  /* 0xfffffffd03787547 */ /* 0x000fec000b83ffff */
.L_x_71:
[----:B------:R-:W-:Y:S01]  /*3cf0*/  UIADD3 UR5, UPT, UPT, UR22, 0x1, URZ ;  /* 0x0000000116057890 */ /* 0x000fe2000fffe0ff */
[C---:B------:R-:W-:Y:S01]  /*3d00*/  ISETP.NE.AND P0, PT, R10.reuse, 0x2, PT ;  /* 0x000000020a00780c */ /* 0x040fe20003f05270 */
[----:B--2---:R-:W-:Y:S02]  /*3d10*/  UIADD3 UR6, UPT, UPT, UR23, 0x120, URZ ;  /* 0x0000012017067890 */ /* 0x004fe4000fffe0ff */
[----:B------:R-:W-:Y:S01]  /*3d20*/  UISETP.NE.AND UP0, UPT, UR5, 0x4, UPT ;  /* 0x000000040500788c */ /* 0x000fe2000bf05270 */
[----:B-1----:R-:W-:Y:S02]  /*3d30*/  SEL R0, RZ, 0x1, P0 ;  /* 0x00000001ff007807 */ /* 0x002fe40000000000 */
[----:B------:R-:W-:Y:S01]  /*3d40*/  SEL R10, R10, RZ, P0 ;  /* 0x000000ff0a0a7207 */ /* 0x000fe20000000000 */
[----:B------:R-:W-:Y:S01]  /*3d50*/  USEL UR7, URZ, 0x1, UP0 ;  /* 0x00000001ff077887 */ /* 0x000fe20008000000 */
[----:B------:R-:W-:Y:S01]  /*3d60*/  LOP3.LUT R9, R9, R0, RZ, 0x3c, !PT ;  /* 0x0000000009097212 */ /* 0x000fe200078e3cff */
[----:B------:R-:W-:Y:S01]  /*3d70*/  USEL UR22, UR5, URZ, UP0 ;  /* 0x000000ff05167287 */ /* 0x000fe20008000000 */
[----:B------:R1:W-:Y:S03]  /*3d80*/  UTCBAR [UR6], URZ ;  /* 0x000000ff060073e9 */ /* 0x0003e600080000ff */
[----:B------:R-:W-:Y:S01]  /*3d90*/  LOP3.LUT R11, R11, UR7, RZ, 0x3c, !PT ;  /* 0x000000070b0b7c12 */ /* 0x000fe2000f8e3cff */
[----:B------:R-:W-:Y:S07]  /*3da0*/  @P1 BRA `(.L_x_75) ;  /* 0xfffffff800b41947 */ /* 0x000fee000383ffff */
[----:B------:R-:W2:Y:S01]  /*3db0*/  S2UR UR8, SR_CgaCtaId ;  /* 0x00000000000879c3 */ /* 0x000ea20000008800 */
[----:B------:R-:W-:Y:S01]  /*3dc0*/  ELECT P0, URZ, PT ;  /* 0x0000000000ff782f */ /* 0x000fe20003800000 */
[----:B------:R-:W-:Y:S01]  /*3dd0*/  IMAD.MOV.U32 R0, RZ, RZ, 0x1 ;  /* 0x00000001ff007424 */ /* 0x000fe200078e00ff */
[----:B------:R-:W-:Y:S01]  /*3de0*/  UIADD3 UR18, UPT, UPT, UR18, 0x140, URZ ;  /* 0x0000014012127890 */ /* 0x000fe2000fffe0ff */
[----:B------:R-:W-:Y:S01]  /*3df0*/  SHF.L.U32 R3, R11, 0x1f, RZ ;  /* 0x0000001f0b037819 */ /* 0x000fe200000006ff */
[----:B------:R-:W-:-:S03]  /*3e00*/  UMOV UR4, 0x40 ;  /* 0x0000004000047882 */ /* 0x000fc60000000000 */
[----:B------:R-:W-:Y:S01]  /*3e10*/  UVIRTCOUNT.DEALLOC.SMPOOL 0x80 ;  /* 0x000000800000784c */ /* 0x000fe20000000000 */
[----:B--2---:R-:W-:Y:S02]  /*3e20*/  ULEA UR8, UR8, UR4, 0x18 ;  /* 0x0000000408087291 */ /* 0x004fe4000f8ec0ff */
[----:B------:R-:W-:-:S07]  /*3e30*/  ULEA UR4, UR22, UR18, 0x3 ;  /* 0x0000001216047291 */ /* 0x000fce000f8e18ff */
[----:B------:R2:W-:Y:S02]  /*3e40*/  @P0 STS.U8 [UR8+0x1c], R0 ;  /* 0x00001c00ff000988 */ /* 0x0005e40008000008 */
[----:B------:R-:W4:Y:S02]  /*3e50*/  SYNCS.PHASECHK.TRANS64.TRYWAIT P0, [UR4], R3 ;  /* 0x00000003ff0075a7 */ /* 0x000f240008001104 */
[----:B--2-4-:R-:W-:Y:S05]  /*3e60*/  @!P0 BRA `(.L_x_76) ;  /* 0x0000005400f48947 */ /* 0x014fea0003800000 */
.L_x_172:
[----:B------:R-:W-:-:S04]  /*3e70*/  UIADD3 UR4, UPT, UPT, UR22, 0x1, URZ ;  /* 0x0000000116047890 */ /* 0x000fc8000fffe0ff */
[----:B------:R-:W-:-:S04]  /*3e80*/  UISETP.NE.AND UP0, UPT, UR4, 0x4, UPT ;  /* 0x000000040400788c */ /* 0x000fc8000bf05270 */
[----:B-1----:R-:W-:Y:S02]  /*3e90*/  USEL UR6, URZ, 0x1, UP0 ;  /* 0x00000001ff067887 */ /* 0x002fe40008000000 */
[----:B------:R-:W-:-:S04]  /*3ea0*/  USEL UR4, UR4, URZ, UP0 ;  /* 0x000000ff04047287 */ /* 0x000fc80008000000 */
[----:B------:R-:W-:Y:S01]  /*3eb0*/  ULEA UR5, UR4, UR18, 0x3 ;  /* 0x0000001204057291 */ /* 0x000fe2000f8e18ff */
[----:B------:R-:W-:-:S04]  /*3ec0*/  LOP3.LUT R2, R11, UR6, RZ, 0x3c, !PT ;  /* 0x000000060b027c12 */ /* 0x000fc8000f8e3cff */
[----:B--2---:R-:W-:-:S04]  /*3ed0*/  SHF.L.U32 R3, R2, 0x1f, RZ ;  /* 0x0000001f02037819 */ /* 0x004fc800000006ff */
[----:B------:R-:W1:Y:S02]  /*3ee0*/  SYNCS.PHASECHK.TRANS64.TRYWAIT P0, [UR5], R3 ;  /* 0x00000003ff0075a7 */ /* 0x000e640008001105 */
[----:B-1----:R-:W-:Y:S05]  /*3ef0*/  @!P0 BRA `(.L_x_77) ;  /* 0x0000005400e88947 */ /* 0x002fea0003800000 */
.L_x_174:
        /* <DEDUP_REMOVED lines=9> */
.L_x_176:
[----:B------:R-:W-:-:S04]  /*3f90*/  UIADD3 UR4, UPT, UPT, UR4, 0x1, URZ ;  /* 0x0000000104047890 */ /* 0x000fc8000fffe0ff */
[----:B------:R-:W-:-:S04]  /*3fa0*/  UISETP.NE.AND UP0, UPT, UR4, 0x4, UPT ;  /* 0x000000040400788c */ /* 0x000fc8000bf05270 */
[----:B------:R-:W-:Y:S02]  /*3fb0*/  USEL UR5, URZ, 0x1, UP0 ;  /* 0x00000001ff057887 */ /* 0x000fe40008000000 */
[----:B------:R-:W-:-:S04]  /*3fc0*/  USEL UR4, UR4, URZ, UP0 ;  /* 0x000000ff04047287 */ /* 0x000fc80008000000 */
[----:B------:R-:W-:Y:S01]  /*3fd0*/  ULEA UR4, UR4, UR18, 0x3 ;  /* 0x0000001204047291 */ /* 0x000fe2000f8e18ff */
[----:B-1----:R-:W-:-:S04]  /*3fe0*/  LOP3.LUT R3, R2, UR5, RZ, 0x3c, !PT ;  /* 0x0000000502037c12 */ /* 0x002fc8000f8e3cff */
[----:B------:R-:W-:-:S04]  /*3ff0*/  SHF.L.U32 R3, R3, 0x1f, RZ ;  /* 0x0000001f03037819 */ /* 0x000fc800000006ff */
[----:B------:R-:W1:Y:S02]  /*4000*/  SYNCS.PHASECHK.TRANS64.TRYWAIT P0, [UR4], R3 ;  /* 0x00000003ff0075a7 */ /* 0x000e640008001104 */
[----:B-1----:R-:W-:Y:S05]  /*4010*/  @!P0 BRA `(.L_x_79) ;  /* 0x0000005400d08947 */ /* 0x002fea0003800000 */
.L_x_178:
[----:B------:R-:W-:Y:S01]  /*4020*/  NOP ;  /* 0x0000000000007918 */ /* 0x000fe20000000000 */
[----:B-1----:R-:W1:Y:S01]  /*4030*/  LDS R0, [UR8+0x14] ;  /* 0x00001408ff007984 */ /* 0x002e620008000800 */
[----:B------:R-:W-:Y:S01]  /*4040*/  ULOP3.LUT UR4, UR30, 0xffff, URZ, 0xc0, !UPT ;  /* 0x0000ffff1e047892 */ /* 0x000fe2000f8ec0ff */
[----:B------:R-:W-:Y:S01]  /*4050*/  UMOV UR5, 0xffff ;  /* 0x0000ffff00057882 */ /* 0x000fe20000000000 */
[----:B------:R-:W-:Y:S02]  /*4060*/  UMOV UR6, 0x1 ;  /* 0x0000000100067882 */ /* 0x000fe40000000000 */
[----:B------:R-:W-:-:S04]  /*4070*/  USHF.R.U32.HI UR4, URZ, 0x5, UR4 ;  /* 0x00000005ff047899 */ /* 0x000fc80008011604 */
[----:B------:R-:W-:Y:S02]  /*4080*/  USHF.L.U32 UR5, UR5, UR4, URZ ;  /* 0x0000000405057299 */ /* 0x000fe400080006ff */
[----:B------:R-:W-:-:S04]  /*4090*/  USHF.L.U32 UR4, UR6, UR4, URZ ;  /* 0x0000000406047299 */ /* 0x000fc800080006ff */
[----:B-1----:R-:W-:-:S04]  /*40a0*/  LOP3.LUT R0, R0, UR5, RZ, 0xc0, !PT ;  /* 0x0000000500007c12 */ /* 0x002fc8000f8ec0ff */
[----:B------:R-:W-:-:S13]  /*40b0*/  ISETP.NE.AND P0, PT, R0, UR5, PT ;  /* 0x0000000500007c0c */ /* 0x000fda000bf05270 */
[----:B------:R-:W-:Y:S05]  /*40c0*/  @P0 BRA `(.L_x_80) ;  /* 0x0000000000580947 */ /* 0x000fea0003800000 */
[----:B------:R-:W1:Y:S02]  /*40d0*/  LDS R0, [UR8+0x18] ;  /* 0x00001808ff007984 */ /* 0x000e640008000800 */
[----:B-1----:R-:W-:-:S04]  /*40e0*/  LOP3.LUT R0, R0, UR4, RZ, 0xc0, !PT ;  /* 0x0000000400007c12 */ /* 0x002fc8000f8ec0ff */
[----:B------:R-:W-:-:S13]  /*40f0*/  ISETP.NE.AND P0, PT, R0, UR4, PT ;  /* 0x0000000400007c0c */ /* 0x000fda000bf05270 */
[----:B------:R-:W-:Y:S05]  /*4100*/  @P0 BRA `(.L_x_81) ;  /* 0x00000000003c0947 */ /* 0x000fea0003800000 */
[----:B------:R-:W1:Y:S01]  /*4110*/  S2R R2, SR_LANEID ;  /* 0x0000000000027919 */ /* 0x000e620000000000 */
[----:B------:R-:W-:Y:S01]  /*4120*/  ULOP3.LUT UR5, URZ, UR5, URZ, 0x33, !UPT ;  /* 0x00000005ff057292 */ /* 0x000fe2000f8e33ff */
[----:B------:R-:W-:Y:S01]  /*4130*/  LOP3.LUT R4, RZ, UR4, RZ, 0x33, !PT ;  /* 0x00000004ff047c12 */ /* 0x000fe2000f8e33ff */
[----:B------:R-:W-:Y:S02]  /*4140*/  VOTEU.ANY UR4, UPT, PT ;  /* 0x0000000000047886 */ /* 0x000fe400038e0100 */
[----:B------:R-:W-:Y:S01]  /*4150*/  UFLO.U32 UR4, UR4 ;  /* 0x00000004000472bd */ /* 0x000fe200080e0000 */
[----:B------:R-:W2:Y:S01]  /*4160*/  REDUX UR6, R4 ;  /* 0x00000000040673c4 */ /* 0x000ea20000000000 */
[----:B------:R-:W-:-:S06]  /*4170*/  IMAD.U32 R0, RZ, RZ, UR5 ;  /* 0x00000005ff007e24 */ /* 0x000fcc000f8e00ff */
[----:B------:R4:W-:Y:S01]  /*4180*/  UTCATOMSWS.AND URZ, UR5 ;  /* 0x0000000500ff79e3 */ /* 0x0009e20008000000 */
[----:B------:R-:W3:Y:S01]  /*4190*/  REDUX UR7, R0 ;  /* 0x00000000000773c4 */ /* 0x000ee20000000000 */
[----:B-1----:R-:W-:Y:S01]  /*41a0*/  ISETP.EQ.U32.AND P0, PT, R2, UR4, PT ;  /* 0x0000000402007c0c */ /* 0x002fe2000bf02070 */
[----:B--2---:R-:W-:Y:S01]  /*41b0*/  IMAD.U32 R2, RZ, RZ, UR6 ;  /* 0x00000006ff027e24 */ /* 0x004fe2000f8e00ff */
[----:B---3--:R-:W-:-:S11]  /*41c0*/  MOV R3, UR7 ;  /* 0x0000000700037c02 */ /* 0x008fd60008000f00 */
[----:B------:R4:W-:Y:S04]  /*41d0*/  @P0 ATOMS.AND RZ, [UR8+0x14], R3 ;  /* 0x00001403ffff098c */ /* 0x0009e8000a800008 */
[----:B------:R4:W-:Y:S01]  /*41e0*/  @P0 ATOMS.AND RZ, [UR8+0x18], R2 ;  /* 0x00001802ffff098c */ /* 0x0009e2000a800008 */
[----:B------:R-:W-:Y:S05]  /*41f0*/  BRA `(.L_x_82) ;  /* 0x0000000000147947 */ /* 0x000fea0003800000 */
.L_x_81:
[----:B------:R-:W-:Y:S02]  /*4200*/  MOV R2, 0x4220 ;  /* 0x0000422000027802 */ /* 0x000fe40000000f00 */
[----:B---3-5:R-:W-:Y:S05]  /*4210*/  CALL.REL.NOINC `($__internal_0_$__cuda_sm10x_tcgen05_guardrail_trap_col_being_dealloced_not_returned_by_alloc) ;  /* 0x0000005800707944 */ /* 0x028fea0003c00000 */
[----:B------:R-:W-:Y:S05]  /*4220*/  BRA `(.L_x_82) ;  /* 0x0000000000087947 */ /* 0x000fea0003800000 */
.L_x_80:
[----:B------:R-:W-:Y:S02]  /*4230*/  MOV R2, 0x4250 ;  /* 0x0000425000027802 */ /* 0x000fe40000000f00 */
[----:B---3-5:R-:W-:Y:S05]  /*4240*/  CALL.REL.NOINC `($__internal_2_$__cuda_sm10x_tcgen05_guardrail_trap_unallocated_columns_being_dealloced) ;  /* 0x00000058007c7944 */ /* 0x028fea0003c00000 */
.L_x_82:
[----:B------:R-:W-:Y:S01]  /*4250*/  NOP ;  /* 0x0000000000007918 */ /* 0x000fe20000000000 */
[----:B----4-:R-:W-:Y:S05]  /*4260*/  EXIT ;  /* 0x000000000000794d */ /* 0x010fea0003800000 */
.L_x_64:
[----:B------:R-:W-:-:S09]  /*4270*/  UISETP.NE.OR UP0, UPT, UR21, 0x3, !UP3 ;  /* 0x000000031500788c */ /* 0x000fd2000df05670 */
[----:B------:R-:W-:Y:S05]  /*4280*/  BRA.U UP0, `(.L_x_83) ;  /* 0x0000001100187547 */ /* 0x000fea000b800000 */
[----:B------:R-:W2:Y:S01]  /*4290*/  LDCU.64 UR4, c[0x0][0x888] ;  /* 0x00011100ff0477ac */ /* 0x000ea20008000a00 */
[----:B------:R-:W3:Y:S01]  /*42a0*/  S2UR UR10, SR_CgaCtaId ;  /* 0x00000000000a79c3 */ /* 0x000ee20000008800 */
[----:B------:R-:W-:Y:S02]  /*42b0*/  HFMA2 R9, -RZ, RZ, 0, 0 ;  /* 0x00000000ff097431 */ /* 0x000fe400000001ff */
[----:B------:R-:W-:Y:S01]  /*42c0*/  IMAD.MOV.U32 R11, RZ, RZ, 0x1 ;  /* 0x00000001ff0b7424 */ /* 0x000fe200078e00ff */
[----:B------:R-:W4:Y:S01]  /*42d0*/  LDCU UR38, c[0x0][0x370] ;  /* 0x00006e00ff2677ac */ /* 0x000f220008000800 */
[----:B------:R-:W-:Y:S01]  /*42e0*/  IMAD.MOV.U32 R10, RZ, RZ, RZ ;  /* 0x000000ffff0a7224 */ /* 0x000fe200078e00ff */
[----:B------:R-:W-:Y:S01]  /*42f0*/  MOV R3, 0x1000 ;  /* 0x0000100000037802 */ /* 0x000fe20000000f00 */
[----:B------:R-:W4:Y:S01]  /*4300*/  LDCU.128 UR32, c[0x0][0xb10] ;  /* 0x00016200ff2077ac */ /* 0x000f220008000c00 */
[----:B------:R-:W1:Y:S01]  /*4310*/  LDC.64 R12, c[0x0][0x348] ;  /* 0x0000d200ff0c7b82 */ /* 0x000e620000000a00 */
[----:B------:R-:W3:Y:S01]  /*4320*/  LDCU UR37, c[0x0][0x374] ;  /* 0x00006e80ff2577ac */ /* 0x000ee20008000800 */
[----:B------:R-:W3:Y:S01]  /*4330*/  LDCU.64 UR30, c[0x0][0x890] ;  /* 0x00011200ff1e77ac */ /* 0x000ee20008000a00 */
[----:B------:R-:W3:Y:S01]  /*4340*/  LDCU UR15, c[0x0][0xb0c] ;  /* 0x00016180ff0f77ac */ /* 0x000ee20008000800 */
[----:B--2---:R-:W-:Y:S01]  /*4350*/  UISETP.NE.U32.AND UP0, UPT, UR4, URZ, UPT ;  /* 0x000000ff0400728c */ /* 0x004fe2000bf05070 */
[----:B------:R-:W2:Y:S01]  /*4360*/  LDCU UR46, c[0x0][0xb20] ;  /* 0x00016400ff2e77ac */ /* 0x000ea20008000800 */
[----:B------:R-:W2:Y:S01]  /*4370*/  LDCU UR4, c[0x0][0xb30] ;  /* 0x00016600ff0477ac */ /* 0x000ea20008000800 */
[----:B------:R-:W-:Y:S01]  /*4380*/  UMOV UR21, 0x400 ;  /* 0x0000040000157882 */ /* 0x000fe20000000000 */
[----:B----4-:R-:W-:-:S02]  /*4390*/  UIMAD.WIDE.U32 UR6, UR38, UR32, URZ ;  /* 0x00000020260672a5 */ /* 0x010fc4000f8e00ff */
[----:B---3--:R-:W-:Y:S02]  /*43a0*/  UIMAD.WIDE.U32 UR8, UR37, UR35, URZ ;  /* 0x00000023250872a5 */ /* 0x008fe4000f8e00ff */
[----:B------:R-:W-:Y:S02]  /*43b0*/  ULEA UR21, UR10, UR21, 0x18 ;  /* 0x000000150a157291 */ /* 0x000fe4000f8ec0ff */
[----:B------:R-:W-:Y:S02]  /*43c0*/  UISETP.NE.U32.AND UP6, UPT, UR30, URZ, UPT ;  /* 0x000000ff1e00728c */ /* 0x000fe4000bfc5070 */
[----:B------:R-:W-:Y:S02]  /*43d0*/  UIADD3 UR40, UPT, UPT, UR21, 0xd0, URZ ;  /* 0x000000d015287890 */ /* 0x000fe4000fffe0ff */
[----:B------:R-:W-:Y:S02]  /*43e0*/  UIADD3 UR25, UPT, UPT, UR21, 0xc0, URZ ;  /* 0x000000c015197890 */ /* 0x000fe4000fffe0ff */
[----:B------:R-:W-:-:S02]  /*43f0*/  UIADD3 UR17, UPT, UPT, UR21, 0xc8, URZ ;  /* 0x000000c815117890 */ /* 0x000fc4000fffe0ff */
[----:B------:R-:W-:Y:S02]  /*4400*/  UISETP.NE.AND.EX UP5, UPT, UR5, URZ, UPT, UP0 ;  /* 0x000000ff0500728c */ /* 0x000fe4000bfa5300 */
[----:B------:R-:W-:Y:S01]  /*4410*/  UISETP.NE.AND UP0, UPT, UR42, 0x1, UPT ;  /* 0x000000012a00788c */ /* 0x000fe2000bf05270 */
[----:B------:R-:W-:Y:S01]  /*4420*/  UMOV UR45, UR7 ;  /* 0x00000007002d7c82 */ /* 0x000fe20008000000 */
[----:B------:R-:W-:Y:S01]  /*4430*/  UMOV UR44, UR9 ;  /* 0x00000009002c7c82 */ /* 0x000fe20008000000 */
[----:B------:R-:W-:Y:S02]  /*4440*/  USEL UR39, URZ, 0x1, UP4 ;  /* 0x00000001ff277887 */ /* 0x000fe4000a000000 */
[----:B------:R-:W-:Y:S02]  /*4450*/  UISETP.NE.AND UP0, UPT, UR15, 0x1, UPT ;  /* 0x000000010f00788c */ /* 0x000fe4000bf05270 */
[----:B------:R-:W-:Y:S02]  /*4460*/  UPLOP3.LUT UP4, UPT, UPT, UPT, UPT, 0x40, 0x4 ;  /* 0x000000000004789c */ /* 0x000fe40003f8e870 */
[----:B------:R-:W-:Y:S01]  /*4470*/  UISETP.GE.AND UP2, UPT, UR42, 0x1, UPT ;  /* 0x000000012a00788c */ /* 0x000fe2000bf46270 */
[----:B------:R-:W3:Y:S01]  /*4480*/  LDCU.64 UR22, c[0x0][0xb28] ;  /* 0x00016500ff1677ac */ /* 0x000ee20008000a00 */
[----:B------:R-:W-:-:S02]  /*4490*/  UISETP.NE.AND.EX UP6, UPT, UR31, URZ, UPT, UP6 ;  /* 0x000000ff1f00728c */ /* 0x000fc4000bfc5360 */
[----:B------:R-:W-:Y:S02]  /*44a0*/  UPRMT UR40, UR10, 0x654, UR40 ;  /* 0x000006540a287896 */ /* 0x000fe40008000028 */
[----:B------:R-:W-:Y:S02]  /*44b0*/  UPRMT UR43, UR10, 0x654, UR25 ;  /* 0x000006540a2b7896 */ /* 0x000fe40008000019 */
[----:B------:R-:W-:Y:S02]  /*44c0*/  UPRMT UR41, UR10, 0x654, UR17 ;  /* 0x000006540a297896 */ /* 0x000fe40008000011 */
[----:B------:R-:W-:Y:S02]  /*44d0*/  USHF.R.U32.HI UR45, URZ, UR33, UR45 ;  /* 0x00000021ff2d7299 */ /* 0x000fe4000801162d */
[----:B--2---:R-:W-:Y:S02]  /*44e0*/  USHF.R.U32.HI UR44, URZ, UR46, UR44 ;  /* 0x0000002eff2c7299 */ /* 0x004fe4000801162c */
[----:B------:R-:W-:-:S02]  /*44f0*/  UISETP.NE.AND UP0, UPT, UR34, 0x1, UPT ;  /* 0x000000012200788c */ /* 0x000fc4000bf05270 */
[----:B-1----:R-:W-:-:S11]  /*4500*/  UISETP.NE.AND UP3, UPT, UR4, 0x1, UPT ;  /* 0x000000010400788c */ /* 0x002fd6000bf65270 */
.L_x_93:
[C---:B------:R-:W-:Y:S02]  /*4510*/  LEA R8, R10.reuse, UR21, 0x3 ;  /* 0x000000150a087c11 */ /* 0x040fe4000f8e18ff */
[----:B------:R-:W-:Y:S02]  /*4520*/  SHF.L.U32 R5, R9, 0x1f, RZ ;  /* 0x0000001f09057819 */ /* 0x000fe400000006ff */
[----:B------:R-:W-:Y:S02]  /*4530*/  LEA R6, R10, UR21, 0x4 ;  /* 0x000000150a067c11 */ /* 0x000fe4000f8e20ff */
[----:B-1----:R-:W1:Y:S02]  /*4540*/  SYNCS.PHASECHK.TRANS64.TRYWAIT P0, [R8+URZ+0x100], R5 ;  /* 0x00010005080075a7 */ /* 0x002e6400080011ff */
[----:B-1----:R-:W-:Y:S05]  /*4550*/  @!P0 BRA `(.L_x_84) ;  /* 0x0000005000988947 */ /* 0x002fea0003800000 */
.L_x_179:
[----:B-1----:R-:W1:Y:S01]  /*4560*/  LDS.128 R4, [R6+0x190] ;  /* 0x0001900006047984 */ /* 0x002e620000000c00 */
[----:B------:R-:W-:Y:S01]  /*4570*/  UISETP.GE.AND UP0, UPT, UR42, 0x1, UPT ;  /* 0x000000012a00788c */ /* 0x000fe2000bf06270 */
[----:B------:R-:W-:Y:S01]  /*4580*/  @!PT LDS RZ, [RZ] ;  /* 0x00000000fffff984 */ /* 0x000fe20000000800 */
[----:B------:R-:W-:Y:S01]  /*4590*/  @!PT LDS RZ, [RZ] ;  /* 0x00000000fffff984 */ /* 0x000fe20000000800 */
[----:B------:R-:W-:Y:S01]  /*45a0*/  @!PT LDS RZ, [RZ] ;  /* 0x00000000fffff984 */ /* 0x000fe20000000800 */
[----:B------:R-:W-:Y:S01]  /*45b0*/  @!PT LDS RZ, [RZ] ;  /* 0x00000000fffff984 */ /* 0x000fe20000000800 */
[----:B------:R2:W-:Y:S06]  /*45c0*/  MEMBAR.ALL.CTA ;  /* 0x0000000000007992 */ /* 0x0005ec0000008000 */
[----:B--2---:R-:W2:Y:S01]  /*45d0*/  FENCE.VIEW.ASYNC.S ;  /* 0x00000000000073c6 */ /* 0x004ea20000000000 */
[----:B-1----:R-:W-:Y:S11]  /*45e0*/  LOP3.LUT P0, RZ, R6, 0x1, RZ, 0xc0, !PT ;  /* 0x0000000106ff7812 */ /* 0x002ff6000780c0ff */
[----:B------:R-:W-:Y:S02]  /*45f0*/  @!UPT UIADD3 URZ, UPT, UPT, URZ, URZ, URZ ;  /* 0x000000fffffff290 */ /* 0x000fe4000fffe0ff */
[----:B--2---:R-:W-:Y:S01]  /*4600*/  VOTEU.ANY UP2, P0 ;  /* 0x0000000000ff7886 */ /* 0x004fe20000040100 */
[----:B------:R-:W-:Y:S11]  /*4610*/  PLOP3.LUT P0, PT, PT, PT, UP2, 0x80, 0x8 ;  /* 0x000000000008781c */ /* 0x000ff60003f0f028 */
[----:B------:R-:W-:Y:S02]  /*4620*/  @!UPT UIADD3 URZ, UPT, UPT, URZ, URZ, URZ ;  /* 0x000000fffffff290 */ /* 0x000fe4000fffe0ff */
[----:B------:R-:W-:Y:S02]  /*4630*/  @P0 SHF.R.U32.HI R0, RZ, 0x10, R5 ;  /* 0x00000010ff000819 */ /* 0x000fe40000011605 */
[----:B------:R-:W-:Y:S02]  /*4640*/  @P0 MOV R2, R4 ;  /* 0x0000000400020202 */ /* 0x000fe40000000f00 */
[----:B------:R-:W-:Y:S01]  /*4650*/  @P0 R2UR UR4, R0 ;  /* 0x00000000000402ca */ /* 0x000fe200000e0000 */
[----:B------:R-:W-:Y:S01]  /*4660*/  VIADD R0, R8, 0x110 ;  /* 0x0000011008007836 */ /* 0x000fe20000000000 */
[----:B------:R-:W-:Y:S02]  /*4670*/  @P0 LOP3.LUT R4, R5, 0xffff, RZ, 0xc0, !PT ;  /* 0x0000ffff05040812 */ /* 0x000fe400078ec0ff */
[----:B------:R-:W-:Y:S02]  /*4680*/  @P0 R2UR UR6, R2 ;  /* 0x00000000020602ca */ /* 0x000fe400000e0000 */
[----:B------:R-:W-:Y:S02]  /*4690*/  PRMT R0, RZ, 0x654, R0 ;  /* 0x00000654ff007816 */ /* 0x000fe40000000000 */
[----:B------:R-:W-:Y:S02]  /*46a0*/  @P0 R2UR UR5, R4 ;  /* 0x00000000040502ca */ /* 0x000fe400000e0000 */
[----:B------:R1:W-:Y:S03]  /*46b0*/  SYNCS.ARRIVE.TRANS64.RED.A1T0 RZ, [R0+URZ], RZ ;  /* 0x000000ff00ff79a7 */ /* 0x0003e600081004ff */
[----:B------:R-:W-:Y:S04]  /*46c0*/  @UP2 UMOV UR29, UR4 ;  /* 0x00000004001d2c82 */ /* 0x000fe80008000000 */
[----:B------:R-:W-:Y:S04]  /*46d0*/  @UP2 UMOV UR14, UR6 ;  /* 0x00000006000e2c82 */ /* 0x000fe80008000000 */
[----:B------:R-:W-:Y:S01]  /*46e0*/  @UP2 UMOV UR13, UR5 ;  /* 0x00000005000d2c82 */ /* 0x000fe20008000000 */
[----:B------:R-:W-:Y:S05]  /*46f0*/  BRA.U !UP0, `(.L_x_85) ;  /* 0x0000000108c07547 */ /* 0x000fea000b800000 */
[----:B------:R-:W-:Y:S02]  /*4700*/  UIMAD.WIDE.U32 UR8, UR13, UR35, URZ ;  /* 0x000000230d0872a5 */ /* 0x000fe4000f8e00ff */
[----:B------:R-:W-:Y:S02]  /*4710*/  UP2UR UR12, UPR, URZ, 0x4 ;  /* 0x00000004ff0c7883 */ /* 0x000fe40008000000 */
[----:B------:R-:W-:Y:S02]  /*4720*/  UISETP.NE.AND UP2, UPT, UR34, 0x1, UPT ;  /* 0x000000012200788c */ /* 0x000fe4000bf45270 */
[----:B------:R-:W-:Y:S02]  /*4730*/  UIMAD.WIDE.U32 UR10, UR14, UR32, URZ ;  /* 0x000000200e0a72a5 */ /* 0x000fe4000f8e00ff */
[----:B------:R-:W-:Y:S02]  /*4740*/  USEL UR4, UR37, UR44, !UP2 ;  /* 0x0000002c25047287 */ /* 0x000fe4000d000000 */
[----:B------:R-:W-:Y:S02]  /*4750*/  UISETP.NE.AND UP0, UPT, UR15, 0x1, UPT ;  /* 0x000000010f00788c */ /* 0x000fe4000bf05270 */
[----:B------:R-:W-:Y:S02]  /*4760*/  UP2UR UR16, UPR, URZ, 0x2 ;  /* 0x00000002ff107883 */ /* 0x000fe40008000000 */
[----:B------:R-:W-:Y:S02]  /*4770*/  UISETP.NE.AND UP1, UPT, UR42, 0x1, UPT ;  /* 0x000000012a00788c */ /* 0x000fe4000bf25270 */
[----:B---3--:R-:W-:Y:S02]  /*4780*/  UIMAD.WIDE.U32 UR18, UR4, UR22, URZ ;  /* 0x00000016041272a5 */ /* 0x008fe4000f8e00ff */
[----:B------:R-:W-:Y:S01]  /*4790*/  USEL UR7, UR38, UR45, !UP0 ;  /* 0x0000002d26077287 */ /* 0x000fe2000c000000 */
[----:B------:R-:W-:Y:S02]  /*47a0*/  UMOV UR5, UR9 ;  /* 0x0000000900057c82 */ /* 0x000fe40008000000 */
[----:B------:R-:W-:Y:S02]  /*47b0*/  USHF.R.U32.HI UR6, URZ, UR46, UR5 ;  /* 0x0000002eff067299 */ /* 0x000fe40008011605 */
[----:B------:R-:W-:Y:S02]  /*47c0*/  UIMAD.WIDE.U32 UR26, UR7, UR22, URZ ;  /* 0x00000016071a72a5 */ /* 0x000fe4000f8e00ff */
[----:B------:R-:W-:Y:S02]  /*47d0*/  USEL UR6, UR13, UR6, !UP2 ;  /* 0x000000060d067287 */ /* 0x000fe4000d000000 */
[----:B------:R-:W-:Y:S01]  /*47e0*/  UISETP.NE.AND UP2, UPT, UR12, URZ, UPT ;  /* 0x000000ff0c00728c */ /* 0x000fe2000bf45270 */
[----:B------:R-:W-:Y:S01]  /*47f0*/  UMOV UR5, UR11 ;  /* 0x0000000b00057c82 */ /* 0x000fe20008000000 */
[----:B------:R-:W-:Y:S02]  /*4800*/  UIMAD.WIDE.U32 UR10, UR6, UR22, URZ ;  /* 0x00000016060a72a5 */ /* 0x000fe4000f8e00ff */
[----:B------:R-:W-:Y:S03]  /*4810*/  USHF.R.U32.HI UR8, URZ, UR33, UR5 ;  /* 0x00000021ff087299 */ /* 0x000fe60008011605 */
[----:B------:R-:W-:Y:S02]  /*4820*/  UMOV UR5, UR19 ;  /* 0x0000001300057c82 */ /* 0x000fe40008000000 */
[----:B------:R-:W-:Y:S03]  /*4830*/  @UP1 USHF.R.U32.HI UR4, URZ, UR23, UR5 ;  /* 0x00000017ff041299 */ /* 0x000fe60008011605 */
[----:B------:R-:W-:Y:S01]  /*4840*/  UMOV UR5, UR27 ;  /* 0x0000001b00057c82 */ /* 0x000fe20008000000 */
[----:B------:R-:W-:Y:S02]  /*4850*/  UIMAD UR4, UR42, UR4, URZ ;  /* 0x000000042a0472a4 */ /* 0x000fe4000f8e02ff */
[----:B------:R-:W-:Y:S02]  /*4860*/  @UP1 USHF.R.U32.HI UR7, URZ, UR23, UR5 ;  /* 0x00000017ff071299 */ /* 0x000fe40008011605 */
[----:B------:R-:W-:Y:S02]  /*4870*/  USEL UR5, UR14, UR8, !UP0 ;  /* 0x000000080e057287 */ /* 0x000fe4000c000000 */
[----:B------:R-:W-:Y:S02]  /*4880*/  UIMAD UR8, UR42, UR7, URZ ;  /* 0x000000072a0872a4 */ /* 0x000fe4000f8e02ff */
[----:B------:R-:W-:Y:S03]  /*4890*/  UISETP.GE.AND UP0, UPT, UR6, UR4, UPT ;  /* 0x000000040600728c */ /* 0x000fe6000bf06270 */
[----:B------:R-:W-:Y:S01]  /*48a0*/  UMOV UR4, UR11 ;  /* 0x0000000b00047c82 */ /* 0x000fe20008000000 */
[----:B------:R-:W-:Y:S02]  /*48b0*/  UISETP.GE.OR UP0, UPT, UR5, UR8, UP0 ;  /* 0x000000080500728c */ /* 0x000fe40008706670 */
[----:B------:R-:W-:Y:S02]  /*48c0*/  USHF.R.U32.HI UR4, URZ, UR23, UR4 ;  /* 0x00000017ff047299 */ /* 0x000fe40008011604 */
[----:B------:R-:W-:Y:S02]  /*48d0*/  UIMAD.WIDE.U32 UR8, UR5, UR22, URZ ;  /* 0x00000016050872a5 */ /* 0x000fe4000f8e00ff */
[----:B------:R-:W-:Y:S04]  /*48e0*/  USEL UR10, UR6, UR4, !UP1 ;  /* 0x00000004060a7287 */ /* 0x000fe8000c800000 */
[----:B------:R-:W-:Y:S01]  /*48f0*/  UIADD3 UR11, UPT, UPT, -UR10, URZ, URZ ;  /* 0x000000ff0a0b7290 */ /* 0x000fe2000fffe1ff */
[----:B------:R-:W-:Y:S02]  /*4900*/  @!UP0 UMOV UR4, UR9 ;  /* 0x0000000900048c82 */ /* 0x000fe40008000000 */
[----:B------:R-:W-:Y:S02]  /*4910*/  @!UP0 USHF.R.U32.HI UR4, URZ, UR23, UR4 ;  /* 0x00000017ff048299 */ /* 0x000fe40008011604 */
[----:B------:R-:W-:Y:S02]  /*4920*/  UIMAD UR8, UR42, UR11, UR6 ;  /* 0x0000000b2a0872a4 */ /* 0x000fe4000f8e0206 */
[----:B------:R-:W-:Y:S02]  /*4930*/  @!UP0 USEL UR4, UR5, UR4, !UP1 ;  /* 0x0000000405048287 */ /* 0x000fe4000c800000 */
[----:B------:R-:W-:Y:S02]  /*4940*/  UISETP.NE.AND UP1, UPT, UR16, URZ, UPT ;  /* 0x000000ff1000728c */ /* 0x000fe4000bf25270 */
[----:B------:R-:W-:Y:S02]  /*4950*/  @!UP0 UIMAD UR8, UR7, UR8, UR4 ;  /* 0x00000008070882a4 */ /* 0x000fe4000f8e0204 */
[----:B------:R-:W-:Y:S02]  /*4960*/  @!UP0 UIADD3 UR9, UPT, UPT, UR10, -UR4, URZ ;  /* 0x800000040a098290 */ /* 0x000fe4000fffe0ff */
[----:B------:R-:W-:Y:S02]  /*4970*/  UIADD3 UR4, UPT, UPT, -UR5, URZ, URZ ;  /* 0x000000ff05047290 */ /* 0x000fe4000fffe1ff */
[----:B------:R-:W-:Y:S02]  /*4980*/  UIADD3 UR7, UPT, UPT, -UR6, URZ, URZ ;  /* 0x000000ff06077290 */ /* 0x000fe4000fffe1ff */
[----:B------:R-:W-:Y:S02]  /*4990*/  @!UP0 UIMAD UR6, UR9, UR42, UR5 ;  /* 0x0000002a090682a4 */ /* 0x000fe4000f8e0205 */
[----:B------:R-:W-:Y:S02]  /*49a0*/  UIMAD UR14, UR15, UR4, UR14 ;  /* 0x000000040f0e72a4 */ /* 0x000fe4000f8e020e */
[----:B------:R-:W-:Y:S01]  /*49b0*/  UIMAD UR13, UR34, UR7, UR13 ;  /* 0x00000007220d72a4 */ /* 0x000fe2000f8e020d */
[----:B------:R-:W-:Y:S02]  /*49c0*/  @!UP0 UMOV UR5, UR8 ;  /* 0x0000000800058c82 */ /* 0x000fe40008000000 */
[----:B------:R-:W-:Y:S02]  /*49d0*/  UIMAD UR14, UR5, UR15, UR14 ;  /* 0x0000000f050e72a4 */ /* 0x000fe4000f8e020e */
[----:B------:R-:W-:Y:S11]  /*49e0*/  UIMAD UR13, UR6, UR34, UR13 ;  /* 0x00000022060d72a4 */ /* 0x000ff6000f8e020d */
[----:B------:R-:W-:Y:S01]  /*49f0*/  @!UPT UIADD3 URZ, UPT, UPT, URZ, URZ, URZ ;  /* 0x000000fffffff290 */ /* 0x000fe2000fffe0ff */
.L_x_85:
[----:B------:R-:W2:Y:S01]  /*4a00*/  @!UP3 LDCU.128 UR8, c[0x0][0xb10] ;  /* 0x00016200ff08b7ac */ /* 0x000ea20008000c00 */
[----:B------:R-:W-:Y:S02]  /*4a10*/  ISETP.NE.U32.AND P0, PT, RZ, UR30, PT ;  /* 0x0000001eff007c0c */ /* 0x000fe4000bf05070 */
[----:B------:R-:W-:Y:S02]  /*4a20*/  SHF.L.U32 R4, R11, 0x1f, RZ ;  /* 0x0000001f0b047819 */ /* 0x000fe400000006ff */
[----:B------:R-:W-:Y:S01]  /*4a30*/  ISETP.NE.AND.EX P0, PT, RZ, UR31, PT, P0 ;  /* 0x0000001fff007c0c */ /* 0x000fe2000bf05300 */
[----:B------:R-:W4:Y:S01]  /*4a40*/  @!UP3 LDCU UR5, c[0x0][0xb0c] ;  /* 0x00016180ff05b7ac */ /* 0x000f220008000800 */
[----:B------:R-:W-:Y:S02]  /*4a50*/  USHF.L.U32 UR27, UR20, 0x6, URZ ;  /* 0x00000006141b7899 */ /* 0x000fe400080006ff */
[----:B------:R-:W-:Y:S02]  /*4a60*/  UIMAD UR26, UR24, 0xc0, URZ ;  /* 0x000000c0181a78a4 */ /* 0x000fe4000f8e02ff */
[----:B--2---:R-:W-:Y:S07]  /*4a70*/  UIMAD.WIDE.U32 UR6, UR14, UR8, URZ ;  /* 0x000000080e0672a5 */ /* 0x004fee000f8e00ff */
[----:B------:R-:W-:Y:S01]  /*4a80*/  @!UP3 UMOV UR4, UR7 ;  /* 0x000000070004bc82 */ /* 0x000fe20008000000 */
[----:B----4-:R-:W-:Y:S02]  /*4a90*/  @!UP3 UISETP.NE.AND UP0, UPT, UR5, 0x1, UPT ;  /* 0x000000010500b88c */ /* 0x010fe4000bf05270 */
[----:B------:R-:W-:Y:S02]  /*4aa0*/  @!UP3 USHF.R.U32.HI UR4, URZ, UR9, UR4 ;  /* 0x00000009ff04b299 */ /* 0x000fe40008011604 */
[----:B------:R-:W-:Y:S02]  /*4ab0*/  UIMAD.WIDE.U32 UR6, UR13, UR11, URZ ;  /* 0x0000000b0d0672a5 */ /* 0x000fe4000f8e00ff */
[----:B------:R-:W-:Y:S02]  /*4ac0*/  @!UP3 USEL UR8, UR14, UR4, !UP0 ;  /* 0x000000040e08b287 */ /* 0x000fe4000c000000 */
[----:B------:R-:W-:Y:S03]  /*4ad0*/  @!UP3 UISETP.NE.AND UP0, UPT, UR10, 0x1, UPT ;  /* 0x000000010a00b88c */ /* 0x000fe6000bf05270 */
[----:B------:R-:W-:Y:S02]  /*4ae0*/  @!UP3 UMOV UR6, UR7 ;  /* 0x000000070006bc82 */ /* 0x000fe40008000000 */
[----:B------:R-:W2:Y:S02]  /*4af0*/  @!UP3 LDCU UR4, c[0x0][0xb20] ;  /* 0x00016400ff04b7ac */ /* 0x000ea40008000800 */
[----:B--2---:R-:W-:Y:S04]  /*4b00*/  @!UP3 USHF.R.U32.HI UR6, URZ, UR4, UR6 ;  /* 0x00000004ff06b299 */ /* 0x004fe80008011606 */
[----:B------:R-:W-:Y:S04]  /*4b10*/  @!UP3 USEL UR6, UR13, UR6, !UP0 ;  /* 0x000000060d06b287 */ /* 0x000fe8000c000000 */
[----:B------:R-:W-:Y:S02]  /*4b20*/  @!UP3 UIADD3 UR4, UPT, UPT, -UR8, UR6, URZ ;  /* 0x000000060804b290 */ /* 0x000fe4000fffe1ff */
[----:B------:R-:W-:Y:S02]  /*4b30*/  @!UP3 UIADD3 UR6, UPT, UPT, UR8, -UR6, URZ ;  /* 0x800000060806b290 */ /* 0x000fe4000fffe0ff */
[----:B------:R-:W-:Y:S02]  /*4b40*/  @!UP3 UIMAD UR14, UR4, UR5, UR14 ;  /* 0x00000005040eb2a4 */ /* 0x000fe4000f8e020e */
[----:B------:R-:W-:Y:S01]  /*4b50*/  @!UP3 UIMAD UR13, UR6, UR10, UR13 ;  /* 0x0000000a060db2a4 */ /* 0x000fe2000f8e020d */
[----:B------:R-:W-:Y:S11]  /*4b60*/  BRA.U UP4, `(.L_x_86) ;  /* 0x0000000104107547 */ /* 0x000ff6000b800000 */
[----:B-1----:R-:W-:Y:S04]  /*4b70*/  MOV R0, UR39 ;  /* 0x0000002700007c02 */ /* 0x002fe80008000f00 */
[----:B------:R-:W-:Y:S04]  /*4b80*/  SHF.L.U32 R5, R0, 0x1f, RZ ;  /* 0x0000001f00057819 */ /* 0x000fe800000006ff */
[----:B------:R-:W1:Y:S02]  /*4b90*/  SYNCS.PHASECHK.TRANS64.TRYWAIT P1, [UR21+0xf8], R5 ;  /* 0x0000f805ff0075a7 */ /* 0x000e640008021115 */
[----:B-1----:R-:W-:Y:S05]  /*4ba0*/  @!P1 BRA `(.L_x_87) ;  /* 0x0000004c00189947 */ /* 0x002fea0003800000 */
.L_x_86:
[----:B------:R-:W-:Y:S05]  /*4bb0*/  BRA.U !UP6, `(.L_x_88) ;  /* 0x000000010e387547 */ /* 0x000fea000b800000 */
[----:B------:R-:W-:Y:S01]  /*4bc0*/  UPLOP3.LUT UP1, UPT, UPT, UPT, UP5, 0x80, 0x8 ;  /* 0x000000000008789c */ /* 0x000fe20003f2f050 */
[----:B-1----:R-:W-:Y:S01]  /*4bd0*/  HFMA2 R0, -RZ, RZ, 0, 5.9604644775390625e-08 ;  /* 0x00000001ff007431 */ /* 0x002fe200000001ff */
[----:B------:R-:W1:Y:S01]  /*4be0*/  LDCU.64 UR8, c[0x0][0x358] ;  /* 0x00006b00ff0877ac */ /* 0x000e620008000a00 */
[----:B------:R-:W-:Y:S03]  /*4bf0*/  IMAD.MOV.U32 R86, RZ, RZ, 0x1 ;  /* 0x00000001ff567424 */ /* 0x000fe600078e00ff */
[----:B------:R-:W-:Y:S05]  /*4c00*/  PLOP3.LUT P1, PT, PT, PT, UP1, 0x80, 0x8 ;  /* 0x000000000008781c */ /* 0x000fea0003f2f018 */
[----:B------:R-:W2:Y:S01]  /*4c10*/  @UP1 LDCU.64 UR4, c[0x0][0x888] ;  /* 0x00011100ff0417ac */ /* 0x000ea20008000a00 */
[----:B------:R-:W-:Y:S07]  /*4c20*/  @UP1 UIMAD UR6, UR36, UR30, URZ ;  /* 0x0000001e240612a4 */ /* 0x000fee000f8e02ff */
[----:B------:R-:W-:Y:S01]  /*4c30*/  @!P1 PRMT R86, R0, 0x7610, R86 ;  /* 0x0000761000569816 */ /* 0x000fe20000000056 */
[----:B--2---:R-:W-:Y:S06]  /*4c40*/  @UP1 UIMAD.WIDE UR4, UR6, 0x4, UR4 ;  /* 0x00000004060418a5 */ /* 0x004fec000f8e0204 */
[----:B------:R-:W-:Y:S01]  /*4c50*/  IMAD.U32 R6, RZ, RZ, UR4 ;  /* 0x00000004ff067e24 */ /* 0x000fe2000f8e00ff */
[----:B------:R-:W-:Y:S04]  /*4c60*/  MOV R7, UR5 ;  /* 0x0000000500077c02 */ /* 0x000fe80008000f00 */
[----:B------:R-:W2:Y:S01]  /*4c70*/  @!UP1 LDCU UR4, c[0x0][0x880] ;  /* 0x00011000ff0497ac */ /* 0x000ea20008000800 */
[----:B-1---5:R4:W5:Y:S02]  /*4c80*/  @P1 LDG.E R39, desc[UR8][R6.64] ;  /* 0x0000000806271981 */ /* 0x022964000c1e1900 */
[----:B--2-4-:R-:W-:Y:S07]  /*4c90*/  @!P1 IMAD.U32 R39, RZ, RZ, UR4 ;  /* 0x00000004ff279e24 */ /* 0x014fee000f8e00ff */
.L_x_88:
[----:B-----5:R-:W-:Y:S01]  /*4ca0*/  @!P0 FSETP.EQ.AND P2, PT, R39, RZ, PT ;  /* 0x000000ff2700820b */ /* 0x020fe20003f42000 */
[----:B------:R-:W-:Y:S01]  /*4cb0*/  @!UPT UIADD3 URZ, UPT, UPT, URZ, URZ, URZ ;  /* 0x000000fffffff290 */ /* 0x000fe2000fffe0ff */
[----:B------:R-:W-:Y:S11]  /*4cc0*/  @!P0 BRA `(.L_x_89) ;  /* 0x0000000000148947 */ /* 0x000ff60003800000 */
[----:B------:R-:W-:Y:S02]  /*4cd0*/  LOP3.LUT P0, RZ, R86, 0xff, RZ, 0xc0, !PT ;  /* 0x000000ff56ff7812 */ /* 0x000fe4000780c0ff */
[----:B------:R-:W-:Y:S04]  /*4ce0*/  PLOP3.LUT P2, PT, PT, PT, UP1, 0x80, 0x8 ;  /* 0x000000000008781c */ /* 0x000fe80003f4f018 */
[----:B------:R-:W-:Y:S07]  /*4cf0*/  PLOP3.LUT P2, PT, P2, PT, PT, 0x8, 0x80 ;  /* 0x000000000080781c */ /* 0x000fee000174e170 */
[----:B------:R-:W-:Y:S11]  /*4d00*/  @P0 FSETP.EQ.AND P2, PT, R39, RZ, PT ;  /* 0x000000ff2700020b */ /* 0x000ff60003f42000 */
[----:B------:R-:W-:Y:S02]  /*4d10*/  @!UPT UIADD3 URZ, UPT, UPT, URZ, URZ, URZ ;  /* 0x000000fffffff290 */ /* 0x000fe4000fffe0ff */
.L_x_89:
[----:B------:R-:W2:Y:S01]  /*4d20*/  SYNCS.PHASECHK.TRANS64.TRYWAIT P0, [UR21+0xd8], R4 ;  /* 0x0000d804ff0075a7 */ /* 0x000ea20008001115 */
[----:B------:R-:W-:Y:S04]  /*4d30*/  ELECT P1, URZ, PT ;  /* 0x0000000000ff782f */ /* 0x000fe80003820000 */
[----:B------:R-:W-:Y:S01]  /*4d40*/  PLOP3.LUT P1, PT, P2, P1, PT, 0xf2, 0x2f ;  /* 0x00000000002f781c */ /* 0x000fe20001723e72 */
[----:B------:R-:W-:Y:S01]  /*4d50*/  @!UPT UIADD3 URZ, UPT, UPT, URZ, URZ, URZ ;  /* 0x000000fffffff290 */ /* 0x000fe2000fffe0ff */
[----:B--2---:R-:W-:Y:S11]  /*4d60*/  @!P0 BRA `(.L_x_90) ;  /* 0x0000004800c08947 */ /* 0x004ff60003800000 */
.L_x_182:
[----:B------:R-:W-:Y:S01]  /*4d70*/  @!P1 IADD3 R2, P0, PT, R12, 0x580, RZ ;  /* 0x000005800c029810 */ /* 0x000fe20007f1e0ff */
[----:B------:R-:W-:Y:S01]  /*4d80*/  VOTEU.ALL UP0, P1 ;  /* 0x0000000000ff7886 */ /* 0x000fe20000800000 */
[----:B------:R-:W-:Y:S01]  /*4d90*/  UMOV UR6, 0x0 ;  /* 0x0000000000067882 */ /* 0x000fe20000000000 */
[----:B------:R-:W-:Y:S01]  /*4da0*/  UMOV UR7, 0x10000000 ;  /* 0x1000000000077882 */ /* 0x000fe20000000000 */
[----:B------:R-:W-:Y:S01]  /*4db0*/  @!P1 R2UR UR5, R2 ;  /* 0x00000000020592ca */ /* 0x000fe200000e0000 */
[----:B-1----:R-:W-:Y:S01]  /*4dc0*/  @!P1 IMAD.X R0, RZ, RZ, R13, P0 ;  /* 0x000000ffff009224 */ /* 0x002fe200000e060d */
[----:B------:R-:W-:Y:S01]  /*4dd0*/  @!UP0 UIADD3 UR24, UPT, UPT, UR21, 0x200, URZ ;  /* 0x0000020015188890 */ /* 0x000fe2000fffe0ff */
[----:B------:R-:W-:Y:S01]  /*4de0*/  VOTEU.ALL UP0, P1 ;  /* 0x0000000000ff7886 */ /* 0x000fe20000800000 */
[----:B------:R-:W-:Y:S02]  /*4df0*/  UMOV UR28, UR36 ;  /* 0x00000024001c7c82 */ /* 0x000fe40008000000 */
[----:B------:R-:W-:Y:S01]  /*4e00*/  @!P1 R2UR UR4, R0 ;  /* 0x00000000000492ca */ /* 0x000fe200000e0000 */
[----:B------:R-:W-:Y:S06]  /*4e10*/  @!P1 IMAD.MOV.U32 R0, RZ, RZ, 0x1000 ;  /* 0x00001000ff009424 */ /* 0x000fec00078e00ff */
[----:B------:R-:W-:Y:S06]  /*4e20*/  IMAD.U32 R6, RZ, RZ, UR5 ;  /* 0x00000005ff067e24 */ /* 0x000fec000f8e00ff */
[----:B------:R-:W-:Y:S01]  /*4e30*/  IMAD.U32 R7, RZ, RZ, UR4 ;  /* 0x00000004ff077e24 */ /* 0x000fe2000f8e00ff */
[----:B------:R-:W-:Y:S04]  /*4e40*/  @!P1 R2UR UR4, R6 ;  /* 0x00000000060492ca */ /* 0x000fe800000e0000 */
[----:B------:R-:W-:Y:S11]  /*4e50*/  @!P1 R2UR UR5, R7 ;  /* 0x00000000070592ca */ /* 0x000ff600000e0000 */
[----:B------:R-:W-:Y:S02]  /*4e60*/  @!UPT UIADD3 URZ, UPT, UPT, URZ, URZ, URZ ;  /* 0x000000fffffff290 */ /* 0x000fe4000fffe0ff */
[----:B------:R1:W-:Y:S01]  /*4e70*/  @!UP0 UTMALDG.3D [UR24], [UR4], desc[UR6] ;  /* 0x00000618040085b4 */ /* 0x0003e20008011000 */
[----:B------:R1:W-:Y:S01]  /*4e80*/  @!P1 SYNCS.ARRIVE.TRANS64.RED.A0TR RZ, [UR21+0xc0], R0 ;  /* 0x0000c000ffff99a7 */ /* 0x0003e20008300415 */
[----:B------:R-:W-:Y:S01]  /*4e90*/  SYNCS.ARRIVE.TRANS64.RED.A1T0 RZ, [UR43], RZ ;  /* 0x000000ffffff79a7 */ /* 0x000fe2000810042b */
[----:B------:R-:W2:Y:S02]  /*4ea0*/  SYNCS.PHASECHK.TRANS64.TRYWAIT P0, [UR21+0xe0], R4 ;  /* 0x0000e004ff0075a7 */ /* 0x000ea40008001115 */
[----:B-12---:R-:W-:Y:S05]  /*4eb0*/  @!P0 BRA `(.L_x_91) ;  /* 0x0000004800848947 */ /* 0x006fea0003800000 */
.L_x_184:
[----:B------:R-:W-:Y:S01]  /*4ec0*/  @!P1 IADD3 R2, P0, PT, R12, 0x580, RZ ;  /* 0x000005800c029810 */ /* 0x000fe20007f1e0ff */
[----:B------:R-:W-:Y:S01]  /*4ed0*/  VOTEU.ALL UP0, P1 ;  /* 0x0000000000ff7886 */ /* 0x000fe20000800000 */
[----:B------:R-:W-:Y:S01]  /*4ee0*/  UMOV UR6, 0x0 ;  /* 0x0000000000067882 */ /* 0x000fe20000000000 */
[----:B------:R-:W-:Y:S01]  /*4ef0*/  UMOV UR7, 0x10000000 ;  /* 0x1000000000077882 */ /* 0x000fe20000000000 */
[----:B------:R-:W-:Y:S01]  /*4f00*/  @!P1 R2UR UR5, R2 ;  /* 0x00000000020592ca */ /* 0x000fe200000e0000 */
[----:B------:R-:W-:Y:S01]  /*4f10*/  @!P1 IMAD.X R0, RZ, RZ, R13, P0 ;  /* 0x000000ffff009224 */ /* 0x000fe200000e060d */
[----:B------:R-:W-:Y:S01]  /*4f20*/  @!UP0 UIADD3 UR18, UPT, UPT, UR26, 0x40, URZ ;  /* 0x000000401a128890 */ /* 0x000fe2000fffe0ff */
[----:B------:R-:W-:Y:S01]  /*4f30*/  VIADD R10, R10, 0x1 ;  /* 0x000000010a0a7836 */ /* 0x000fe20000000000 */
[----:B------:R-:W-:Y:S02]  /*4f40*/  @!UP0 UIADD3 UR16, UPT, UPT, UR21, 0x1200, URZ ;  /* 0x0000120015108890 */ /* 0x000fe4000fffe0ff */
[----:B------:R-:W-:Y:S01]  /*4f50*/  @!P1 R2UR UR4, R0 ;  /* 0x00000000000492ca */ /* 0x000fe200000e0000 */
[----:B------:R-:W-:Y:S01]  /*4f60*/  VOTEU.ALL UP0, P1 ;  /* 0x0000000000ff7886 */ /* 0x000fe20000800000 */
[----:B------:R-:W-:Y:S01]  /*4f70*/  @!P1 IMAD.MOV.U32 R0, RZ, RZ, 0x1000 ;  /* 0x00001000ff009424 */ /* 0x000fe200078e00ff */
[----:B------:R-:W-:Y:S01]  /*4f80*/  UMOV UR19, UR27 ;  /* 0x0000001b00137c82 */ /* 0x000fe20008000000 */
[----:B------:R-:W-:Y:S03]  /*4f90*/  UMOV UR20, UR36 ;  /* 0x0000002400147c82 */ /* 0x000fe60008000000 */
        /* <DEDUP_REMOVED lines=8> */
[----:B------:R-:W4:Y:S02]  /*5020*/  SYNCS.PHASECHK.TRANS64.TRYWAIT P0, [UR21+0xe8], R4 ;  /* 0x0000e804ff0075a7 */ /* 0x000f240008001115 */
[----:B--2-4-:R-:W-:Y:S05]  /*5030*/  @!P0 BRA `(.L_x_92) ;  /* 0x00000048003c8947 */ /* 0x014fea0003800000 */
.L_x_186:
[----:B------:R-:W-:Y:S01]  /*5040*/  @!P1 IADD3 R2, P0, PT, R12, 0x580, RZ ;  /* 0x000005800c029810 */ /* 0x000fe20007f1e0ff */
[----:B------:R-:W-:Y:S01]  /*5050*/  VOTEU.ALL UP0, P1 ;  /* 0x0000000000ff7886 */ /* 0x000fe20000800000 */
[----:B------:R-:W-:Y:S01]  /*5060*/  UMOV UR6, 0x0 ;  /* 0x0000000000067882 */ /* 0x000fe20000000000 */
[----:B------:R-:W-:Y:S01]  /*5070*/  UMOV UR7, 0x10000000 ;  /* 0x1000000000077882 */ /* 0x000fe20000000000 */
[----:B------:R-:W-:Y:S01]  /*5080*/  @!P1 R2UR UR5, R2 ;  /* 0x00000000020592ca */ /* 0x000fe200000e0000 */
[----:B------:R-:W-:Y:S01]  /*5090*/  @!P1 IMAD.X R0, RZ, RZ, R13, P0 ;  /* 0x000000ffff009224 */ /* 0x000fe200000e060d */
[----:B------:R-:W-:Y:S01]  /*50a0*/  @!UP0 UIADD3 UR10, UPT, UPT, UR26, 0x80, URZ ;  /* 0x000000801a0a8890 */ /* 0x000fe2000fffe0ff */
[----:B------:R-:W-:Y:S01]  /*50b0*/  ISETP.NE.AND P0, PT, R10, 0x2, PT ;  /* 0x000000020a00780c */ /* 0x000fe20003f05270 */
[----:B------:R-:W-:Y:S01]  /*50c0*/  @!UP0 UIADD3 UR8, UPT, UPT, UR21, 0x2200, URZ ;  /* 0x0000220015088890 */ /* 0x000fe2000fffe0ff */
[----:B------:R-:W-:Y:S01]  /*50d0*/  LOP3.LUT R11, R11, 0x1, RZ, 0x3c, !PT ;  /* 0x000000010b0b7812 */ /* 0x000fe200078e3cff */
[----:B------:R-:W-:Y:S01]  /*50e0*/  @!UP0 UIADD3 UR9, UPT, UPT, UR21, 0xd0, URZ ;  /* 0x000000d015098890 */ /* 0x000fe2000fffe0ff */
[----:B------:R-:W-:Y:S01]  /*50f0*/  @!P1 R2UR UR4, R0 ;  /* 0x00000000000492ca */ /* 0x000fe200000e0000 */
[----:B------:R-:W-:Y:S01]  /*5100*/  VOTEU.ALL UP0, P1 ;  /* 0x0000000000ff7886 */ /* 0x000fe20000800000 */
[----:B------:R-:W-:Y:S01]  /*5110*/  UMOV UR11, UR27 ;  /* 0x0000001b000b7c82 */ /* 0x000fe20008000000 */
[----:B------:R-:W-:Y:S01]  /*5120*/  UMOV UR12, UR36 ;  /* 0x00000024000c7c82 */ /* 0x000fe20008000000 */
[----:B------:R-:W-:Y:S01]  /*5130*/  SEL R0, RZ, 0x1, P0 ;  /* 0x00000001ff007807 */ /* 0x000fe20000000000 */
[----:B------:R-:W-:Y:S01]  /*5140*/  UIADD3 UR24, UPT, UPT, UR13, UR62, URZ ;  /* 0x0000003e0d187290 */ /* 0x000fe2000fffe0ff */
[----:B-1----:R-:W-:Y:S01]  /*5150*/  IMAD.U32 R4, RZ, RZ, UR5 ;  /* 0x00000005ff047e24 */ /* 0x002fe2000f8e00ff */
[----:B------:R-:W-:Y:S01]  /*5160*/  SEL R10, R10, RZ, P0 ;  /* 0x000000ff0a0a7207 */ /* 0x000fe20000000000 */
[----:B------:R-:W-:Y:S01]  /*5170*/  UIADD3 UR20, UPT, UPT, UR14, UR63, URZ ;  /* 0x0000003f0e147290 */ /* 0x000fe2000fffe0ff */
[----:B------:R-:W-:Y:S01]  /*5180*/  LOP3.LUT R9, R9, R0, RZ, 0x3c, !PT ;  /* 0x0000000009097212 */ /* 0x000fe200078e3cff */
[----:B------:R-:W-:Y:S01]  /*5190*/  UMOV UR36, UR29 ;  /* 0x0000001d00247c82 */ /* 0x000fe20008000000 */
[----:B------:R-:W-:Y:S02]  /*51a0*/  UPLOP3.LUT UP4, UPT, UPT, UPT, UPT, 0x80, 0x8 ;  /* 0x000000000008789c */ /* 0x000fe40003f8f070 */
[----:B------:R-:W-:Y:S01]  /*51b0*/  IMAD.U32 R5, RZ, RZ, UR4 ;  /* 0x00000004ff057e24 */ /* 0x000fe2000f8e00ff */
[----:B------:R-:W-:Y:S04]  /*51c0*/  @!P1 R2UR UR4, R4 ;  /* 0x00000000040492ca */ /* 0x000fe800000e0000 */
[----:B------:R-:W-:Y:S11]  /*51d0*/  @!P1 R2UR UR5, R5 ;  /* 0x00000000050592ca */ /* 0x000ff600000e0000 */
[----:B------:R-:W-:Y:S02]  /*51e0*/  @!UPT UIADD3 URZ, UPT, UPT, URZ, URZ, URZ ;  /* 0x000000fffffff290 */ /* 0x000fe4000fffe0ff */
[----:B------:R1:W-:Y:S01]  /*51f0*/  @!UP0 UTMALDG.3D [UR8], [UR4], desc[UR6] ;  /* 0x00000608040085b4 */ /* 0x0003e20008011000 */
[----:B------:R1:W-:Y:S01]  /*5200*/  @!P1 SYNCS.ARRIVE.TRANS64.RED.A0TR RZ, [UR21+0xd0], R3 ;  /* 0x0000d003ffff99a7 */ /* 0x0003e20008300415 */
[----:B------:R-:W-:Y:S01]  /*5210*/  SYNCS.ARRIVE.TRANS64.RED.A1T0 RZ, [UR40], RZ ;  /* 0x000000ffffff79a7 */ /* 0x000fe20008100428 */
[----:B------:R-:W-:Y:S05]  /*5220*/  BRA.U UP2, `(.L_x_93) ;  /* 0xfffffff102b87547 */ /* 0x000fea000b83ffff */
[----:B-1----:R-:W-:-:S04]  /*5230*/  SHF.L.U32 R3, R11, 0x1f, RZ ;  /* 0x0000001f0b037819 */ /* 0x002fc800000006ff */
[----:B------:R-:W1:Y:S02]  /*5240*/  SYNCS.PHASECHK.TRANS64.TRYWAIT P0, [UR21+0xd8], R3 ;  /* 0x0000d803ff0075a7 */ /* 0x000e640008001115 */
[----:B-1----:R-:W-:Y:S05]  /*5250*/  @!P0 BRA `(.L_x_94) ;  /* 0x0000004400cc8947 */ /* 0x002fea0003800000 */
.L_x_188:
[----:B------:R-:W2:Y:S02]  /*5260*/  SYNCS.PHASECHK.TRANS64.TRYWAIT P0, [UR21+0xe0], R3 ;  /* 0x0000e003ff0075a7 */ /* 0x000ea40008001115 */
[----:B--2---:R-:W-:Y:S05]  /*5270*/  @!P0 BRA `(.L_x_95) ;  /* 0x0000004400dc8947 */ /* 0x004fea0003800000 */
.L_x_190:
[----:B-1----:R-:W-:-:S07]  /*5280*/  MOV R0, UR21 ;  /* 0x0000001500007c02 */ /* 0x002fce0008000f00 */
.L_x_96:
[----:B-1----:R-:W-:-:S04]  /*5290*/  SHF.L.U32 R3, R11, 0x1f, RZ ;  /* 0x0000001f0b037819 */ /* 0x002fc800000006ff */
[----:B------:R1:W2:Y:S03]  /*52a0*/  SYNCS.PHASECHK.TRANS64.TRYWAIT P0, [R0+URZ+0xe8], R3 ;  /* 0x0000e803000075a7 */ /* 0x0002a600080011ff */
[----:B--2---:R-:W-:Y:S05]  /*52b0*/  @!P0 NANOSLEEP.SYNCS 0x989680 ;  /* 0x009896800000895d */ /* 0x004fea0003900000 */
[----:B------:R-:W2:Y:S02]  /*52c0*/  @!P0 SYNCS.PHASECHK.TRANS64 P0, [R0+URZ+0xe8], R3 ;  /* 0x0000e803000085a7 */ /* 0x000ea400080010ff */
[----:B--23--:R-:W-:Y:S05]  /*52d0*/  @P0 EXIT ;  /* 0x000000000000094d */ /* 0x00cfea0003800000 */
[----:B------:R-:W-:Y:S05]  /*52e0*/  BRA `(.L_x_96) ;  /* 0xfffffffc00e87947 */ /* 0x000fea000383ffff */
.L_x_83:
[----:B------:R-:W-:-:S06]  /*52f0*/  UISETP.GE.AND UP0, UPT, UR21, 0x4, UPT ;  /* 0x000000041500788c */ /* 0x000fcc000bf06270 */
[----:B------:R-:W-:-:S13]  /*5300*/  PLOP3.LUT P0, PT, PT, PT, UP0, 0x80, 0x8 ;  /* 0x000000000008781c */ /* 0x000fda0003f0f008 */
[----:B-1----:R-:W-:Y:S05]  /*5310*/  @!P0 EXIT ;  /* 0x000000000000894d */ /* 0x002fea0003800000 */
[----:B------:R-:W1:Y:S08]  /*5320*/  S2UR UR4, SR_CgaCtaId ;  /* 0x00000000000479c3 */ /* 0x000e700000008800 */
[----:B------:R-:W-:Y:S01]  /*5330*/  BAR.SYNC.DEFER_BLOCKING 0x6, 0xa0 ;  /* 0x0182800000007b1d */ /* 0x000fe20000010000 */
[C---:B------:R-:W-:Y:S01]  /*5340*/  IMAD.SHL.U32 R2, R95.reuse, 0x20, RZ ;  /* 0x000000205f027824 */ /* 0x040fe200078e00ff */
[C---:B------:R-:W-:Y:S01]  /*5350*/  LOP3.LUT R96, R95.reuse, 0x60, RZ, 0xc0, !PT ;  /* 0x000000605f607812 */ /* 0x040fe200078ec0ff */
[----:B------:R-:W-:-:S02]  /*5360*/  IMAD.SHL.U32 R7, R95, 0x40, RZ ;  /* 0x000000405f077824 */ /* 0x000fc400078e00ff */
[----:B------:R-:W-:Y:S02]  /*5370*/  HFMA2 R36, -RZ, RZ, 0, 0 ;  /* 0x00000000ff247431 */ /* 0x000fe400000001ff */
[----:B------:R-:W-:Y:S01]  /*5380*/  IMAD.SHL.U32 R5, R95, 0x2, RZ ;  /* 0x000000025f057824 */ /* 0x000fe200078e00ff */
[----:B------:R-:W-:Y:S01]  /*5390*/  UMOV UR44, 0x400 ;  /* 0x00000400002c7882 */ /* 0x000fe20000000000 */
[----:B------:R-:W2:Y:S01]  /*53a0*/  LDC.64 R84, c[0x0][0x8b0] ;  /* 0x00022c00ff547b82 */ /* 0x000ea20000000a00 */
[----:B------:R-:W-:Y:S01]  /*53b0*/  LOP3.LUT R2, R2, 0xc00, RZ, 0xc0, !PT ;  /* 0x00000c0002027812 */ /* 0x000fe200078ec0ff */
[----:B------:R-:W-:Y:S01]  /*53c0*/  IMAD.MOV.U32 R94, RZ, RZ, RZ ;  /* 0x000000ffff5e7224 */ /* 0x000fe200078e00ff */
[----:B------:R-:W-:Y:S01]  /*53d0*/  LOP3.LUT R4, R7, 0x180, RZ, 0xc0, !PT ;  /* 0x0000018007047812 */ /* 0x000fe200078ec0ff */
[----:B------:R-:W-:Y:S01]  /*53e0*/  IMAD.MOV.U32 R89, RZ, RZ, RZ ;  /* 0x000000ffff597224 */ /* 0x000fe200078e00ff */
[----:B------:R-:W-:Y:S02]  /*53f0*/  LOP3.LUT R2, R2, 0x40, R7, 0xf8, !PT ;  /* 0x0000004002027812 */ /* 0x000fe400078ef807 */
[----:B------:R-:W-:-:S02]  /*5400*/  CS2R R92, SRZ ;  /* 0x00000000005c7805 */ /* 0x000fc4000001ff00 */
[----:B------:R-:W-:Y:S01]  /*5410*/  LOP3.LUT R5, R4, 0x20, R5, 0xf8, !PT ;  /* 0x0000002004057812 */ /* 0x000fe200078ef805 */
[----:B------:R-:W3:Y:S01]  /*5420*/  LDC.64 R74, c[0x0][0x8a8] ;  /* 0x00022a00ff4a7b82 */ /* 0x000ee20000000a00 */
[----:B------:R-:W-:Y:S01]  /*5430*/  LOP3.LUT R73, R2, 0x200, R7, 0xf8, !PT ;  /* 0x0000020002497812 */ /* 0x000fe200078ef807 */
[C---:B------:R-:W-:Y:S01]  /*5440*/  IMAD.U32 R2, R95.reuse, 0x10000, RZ ;  /* 0x000100005f027824 */ /* 0x040fe200078e00ff */
[----:B------:R-:W4:Y:S01]  /*5450*/  LDCU UR58, c[0x0][0x370] ;  /* 0x00006e00ff3a77ac */ /* 0x000f220008000800 */
[C---:B------:R-:W-:Y:S01]  /*5460*/  IMAD.SHL.U32 R4, R95.reuse, 0x8, RZ ;  /* 0x000000085f047824 */ /* 0x040fe200078e00ff */
[----:B------:R-:W-:Y:S01]  /*5470*/  LOP3.LUT R95, R95, 0x2, RZ, 0xc0, !PT ;  /* 0x000000025f5f7812 */ /* 0x000fe200078ec0ff */
[----:B------:R-:W-:Y:S01]  /*5480*/  IMAD.MOV.U32 R91, RZ, RZ, RZ ;  /* 0x000000ffff5b7224 */ /* 0x000fe200078e00ff */
[----:B------:R-:W-:Y:S01]  /*5490*/  LOP3.LUT R2, R2, 0x600000, RZ, 0xc0, !PT ;  /* 0x0060000002027812 */ /* 0x000fe200078ec0ff */
[----:B-1----:R-:W-:Y:S01]  /*54a0*/  ULEA UR44, UR4, UR44, 0x18 ;  /* 0x0000002c042c7291 */ /* 0x002fe2000f8ec0ff */
[----:B------:R-:W-:Y:S01]  /*54b0*/  LOP3.LUT R4, R5, 0x30, R4, 0x78, !PT ;  /* 0x0000003005047812 */ /* 0x000fe200078e7804 */
[----:B------:R-:W-:Y:S01]  /*54c0*/  IMAD.MOV R90, RZ, RZ, -R95 ;  /* 0x000000ffff5a7224 */ /* 0x000fe200078e0a5f */
[----:B------:R-:W1:Y:S02]  /*54d0*/  LDCU UR43, c[0x0][0xb0c] ;  /* 0x00016180ff2b77ac */ /* 0x000e640008000800 */
[----:B------:R-:W-:Y:S01]  /*54e0*/  LOP3.LUT R73, R73, R4, RZ, 0xfc, !PT ;  /* 0x0000000449497212 */ /* 0x000fe200078efcff */
[----:B------:R-:W-:-:S03]  /*54f0*/  UIADD3 UR5, UPT, UPT, UR44, 0x200, URZ ;  /* 0x000002002c057890 */ /* 0x000fc6000fffe0ff */
[----:B------:R-:W4:Y:S01]  /*5500*/  LDS R3, [UR44+0x1b0] ;  /* 0x0001b02cff037984 */ /* 0x000f220008000800 */
[----:B------:R-:W-:Y:S01]  /*5510*/  UIADD3 UR4, UPT, UPT, UR44, 0x3200, URZ ;  /* 0x000032002c047890 */ /* 0x000fe2000fffe0ff */
[----:B------:R-:W1:Y:S01]  /*5520*/  LDCU UR39, c[0x0][0xb30] ;  /* 0x00016600ff2777ac */ /* 0x000e620008000800 */
[----:B------:R-:W-:-:S04]  /*5530*/  IMAD.U32 R97, RZ, RZ, UR5 ;  /* 0x00000005ff617e24 */ /* 0x000fc8000f8e00ff */
[----:B------:R-:W-:Y:S01]  /*5540*/  MOV R98, UR4 ;  /* 0x0000000400627c02 */ /* 0x000fe20008000f00 */
[----:B------:R-:W1:Y:S01]  /*5550*/  LDCU.64 UR56, c[0x0][0x888] ;  /* 0x00011100ff3877ac */ /* 0x000e620008000a00 */
[----:B------:R-:W1:Y:S01]  /*5560*/  LDCU.64 UR40, c[0x0][0xb28] ;  /* 0x00016500ff2877ac */ /* 0x000e620008000a00 */
[----:B------:R-:W1:Y:S01]  /*5570*/  LDCU.64 UR60, c[0x0][0x890] ;  /* 0x00011200ff3c77ac */ /* 0x000e620008000a00 */
[----:B------:R-:W1:Y:S01]  /*5580*/  LDCU.128 UR52, c[0x0][0xb10] ;  /* 0x00016200ff3477ac */ /* 0x000e620008000c00 */
[----:B------:R-:W1:Y:S01]  /*5590*/  LDCU UR47, c[0x0][0x374] ;  /* 0x00006e80ff2f77ac */ /* 0x000e620008000800 */
[----:B------:R-:W-:Y:S01]  /*55a0*/  UMOV UR45, URZ ;  /* 0x000000ff002d7c82 */ /* 0x000fe20008000000 */
[----:B-1234-:R-:W-:-:S07]  /*55b0*/  IMAD.IADD R2, R3, 0x1, R2 ;  /* 0x0000000103027824 */ /* 0x01efce00078e0202 */
.L_x_135:
[----:B------:R-:W-:Y:S02]  /*55c0*/  LEA R8, R89, UR44, 0x3 ;  /* 0x0000002c59087c11 */ /* 0x000fe4000f8e18ff */
[----:B------:R-:W-:Y:S02]  /*55d0*/  SHF.L.U32 R3, R93, 0x1f, RZ ;  /* 0x0000001f5d037819 */ /* 0x000fe400000006ff */
[----:B------:R-:W-:Y:S02]  /*55e0*/  LEA R5, R89, UR44, 0x4 ;  /* 0x0000002c59057c11 */ /* 0x000fe4000f8e20ff */
[----:B-1----:R-:W1:Y:S02]  /*55f0*/  SYNCS.PHASECHK.TRANS64.TRYWAIT P0, [R8+URZ+0x100], R3 ;  /* 0x00010003080075a7 */ /* 0x002e6400080011ff */
[----:B-1----:R-:W-:Y:S05]  /*5600*/  @!P0 BRA `(.L_x_97) ;  /* 0x0000004400108947 */ /* 0x002fea0003800000 */
.L_x_191:
[----:B------:R-:W2:Y:S01]  /*5610*/  LDS.128 R4, [R5+0x190] ;  /* 0x0001900005047984 */ /* 0x000ea20000000c00 */
[----:B------:R-:W-:Y:S01]  /*5620*/  UISETP.GE.AND UP0, UPT, UR42, 0x1, UPT ;  /* 0x000000012a00788c */ /* 0x000fe2000bf06270 */
[----:B------:R-:W-:Y:S01]  /*5630*/  @!PT LDS RZ, [RZ] ;  /* 0x00000000fffff984 */ /* 0x000fe20000000800 */
[----:B------:R-:W-:Y:S01]  /*5640*/  @!PT LDS RZ, [RZ] ;  /* 0x00000000fffff984 */ /* 0x000fe20000000800 */
[----:B------:R-:W-:Y:S01]  /*5650*/  @!PT LDS RZ, [RZ] ;  /* 0x00000000fffff984 */ /* 0x000fe20000000800 */
[----:B------:R-:W-:Y:S01]  /*5660*/  @!PT LDS RZ, [RZ] ;  /* 0x00000000fffff984 */ /* 0x000fe20000000800 */
[----:B------:R3:W-:Y:S06]  /*5670*/  MEMBAR.ALL.CTA ;  /* 0x0000000000007992 */ /* 0x0007ec0000008000 */
[----:B---3--:R-:W3:Y:S01]  /*5680*/  FENCE.VIEW.ASYNC.S ;  /* 0x00000000000073c6 */ /* 0x008ee20000000000 */
[----:B--2---:R-:W-:Y:S11]  /*5690*/  LOP3.LUT P0, RZ, R6, 0x1, RZ, 0xc0, !PT ;  /* 0x0000000106ff7812 */ /* 0x004ff6000780c0ff */
[----:B------:R-:W-:Y:S02]  /*56a0*/  @!UPT UIADD3 URZ, UPT, UPT, URZ, URZ, URZ ;  /* 0x000000fffffff290 */ /* 0x000fe4000fffe0ff */
[----:B---3--:R-:W-:Y:S01]  /*56b0*/  VOTEU.ANY UP1, P0 ;  /* 0x0000000000ff7886 */ /* 0x008fe20000020100 */
[----:B------:R-:W-:Y:S01]  /*56c0*/  PLOP3.LUT P0, PT, PT, PT, UP1, 0x80, 0x8 ;  /* 0x000000000008781c */ /* 0x000fe20003f0f018 */
[----:B------:R-:W-:Y:S11]  /*56d0*/  UP2UR UR46, UPR, URZ, 0x2 ;  /* 0x00000002ff2e7883 */ /* 0x000ff60008000000 */
[----:B------:R-:W-:Y:S01]  /*56e0*/  @!UPT UIADD3 URZ, UPT, UPT, URZ, URZ, URZ ;  /* 0x000000fffffff290 */ /* 0x000fe2000fffe0ff */
[----:B------:R-:W-:Y:S02]  /*56f0*/  @P0 SHF.R.U32.HI R0, RZ, 0x10, R5 ;  /* 0x00000010ff000819 */ /* 0x000fe40000011605 */
[----:B-1----:R-:W-:Y:S02]  /*5700*/  @P0 MOV R3, R4 ;  /* 0x0000000400030202 */ /* 0x002fe40000000f00 */
        /* <DEDUP_REMOVED lines=11> */
[----:B------:R-:W2:Y:S01]  /*57c0*/  LDCU UR12, c[0x0][0xb20] ;  /* 0x00016400ff0c77ac */ /* 0x000ea20008000800 */
[----:B------:R-:W-:Y:S02]  /*57d0*/  UIMAD.WIDE.U32 UR4, UR47, UR55, URZ ;  /* 0x000000372f0472a5 */ /* 0x000fe4000f8e00ff */
[----:B------:R-:W-:Y:S02]  /*57e0*/  UIMAD.WIDE.U32 UR6, UR58, UR52, URZ ;  /* 0x000000343a0672a5 */ /* 0x000fe4000f8e00ff */
[----:B------:R-:W-:Y:S02]  /*57f0*/  UISETP.NE.AND UP0, UPT, UR54, 0x1, UPT ;  /* 0x000000013600788c */ /* 0x000fe4000bf05270 */
[----:B------:R-:W-:Y:S02]  /*5800*/  UIMAD.WIDE.U32 UR8, UR37, UR55, URZ ;  /* 0x00000037250872a5 */ /* 0x000fe4000f8e00ff */
[----:B------:R-:W-:Y:S02]  /*5810*/  UIMAD.WIDE.U32 UR10, UR38, UR52, URZ ;  /* 0x00000034260a72a5 */ /* 0x000fe4000f8e00ff */
[----:B------:R-:W-:Y:S02]  /*5820*/  UISETP.NE.AND UP1, UPT, UR43, 0x1, UPT ;  /* 0x000000012b00788c */ /* 0x000fe4000bf25270 */
[----:B------:R-:W-:Y:S01]  /*5830*/  UISETP.NE.AND UP2, UPT, UR42, 0x1, UPT ;  /* 0x000000012a00788c */ /* 0x000fe2000bf45270 */
[----:B------:R-:W-:Y:S02]  /*5840*/  UMOV UR4, UR5 ;  /* 0x0000000500047c82 */ /* 0x000fe40008000000 */
[----:B--2---:R-:W-:Y:S03]  /*5850*/  USHF.R.U32.HI UR5, URZ, UR12, UR4 ;  /* 0x0000000cff057299 */ /* 0x004fe60008011604 */
[----:B------:R-:W-:Y:S02]  /*5860*/  UMOV UR4, UR7 ;  /* 0x0000000700047c82 */ /* 0x000fe40008000000 */
[----:B------:R-:W-:Y:S02]  /*5870*/  USHF.R.U32.HI UR7, URZ, UR53, UR4 ;  /* 0x00000035ff077299 */ /* 0x000fe40008011604 */
[----:B------:R-:W-:Y:S02]  /*5880*/  USEL UR4, UR47, UR5, !UP0 ;  /* 0x000000052f047287 */ /* 0x000fe4000c000000 */
[----:B------:R-:W-:Y:S01]  /*5890*/  USEL UR7, UR58, UR7, !UP1 ;  /* 0x000000073a077287 */ /* 0x000fe2000c800000 */
[----:B------:R-:W-:Y:S01]  /*58a0*/  UMOV UR5, UR9 ;  /* 0x0000000900057c82 */ /* 0x000fe20008000000 */
[----:B------:R-:W-:Y:S02]  /*58b0*/  UIMAD.WIDE.U32 UR8, UR4, UR40, URZ ;  /* 0x00000028040872a5 */ /* 0x000fe4000f8e00ff */
[----:B------:R-:W-:Y:S03]  /*58c0*/  USHF.R.U32.HI UR6, URZ, UR12, UR5 ;  /* 0x0000000cff067299 */ /* 0x000fe60008011605 */
[----:B------:R-:W-:Y:S01]  /*58d0*/  UMOV UR5, UR11 ;  /* 0x0000000b00057c82 */ /* 0x000fe20008000000 */
[----:B------:R-:W-:Y:S02]  /*58e0*/  UIMAD.WIDE.U32 UR10, UR7, UR40, URZ ;  /* 0x00000028070a72a5 */ /* 0x000fe4000f8e00ff */
[----:B------:R-:W-:Y:S02]  /*58f0*/  USHF.R.U32.HI UR12, URZ, UR53, UR5 ;  /* 0x00000035ff0c7299 */ /* 0x000fe40008011605 */
[----:B------:R-:W-:Y:S01]  /*5900*/  USEL UR6, UR37, UR6, !UP0 ;  /* 0x0000000625067287 */ /* 0x000fe2000c000000 */
[----:B------:R-:W-:Y:S02]  /*5910*/  UMOV UR5, UR9 ;  /* 0x0000000900057c82 */ /* 0x000fe40008000000 */
[----:B------:R-:W-:Y:S01]  /*5920*/  UMOV UR10, UR11 ;  /* 0x0000000b000a7c82 */ /* 0x000fe20008000000 */
[----:B------:R-:W-:Y:S02]  /*5930*/  @UP2 USHF.R.U32.HI UR4, URZ, UR41, UR5 ;  /* 0x00000029ff042299 */ /* 0x000fe40008011605 */
[----:B------:R-:W-:Y:S02]  /*5940*/  @UP2 USHF.R.U32.HI UR7, URZ, UR41, UR10 ;  /* 0x00000029ff072299 */ /* 0x000fe4000801160a */
[----:B------:R-:W-:Y:S02]  /*5950*/  UIMAD UR4, UR42, UR4, URZ ;  /* 0x000000042a0472a4 */ /* 0x000fe4000f8e02ff */
[----:B------:R-:W-:Y:S02]  /*5960*/  UIMAD.WIDE.U32 UR10, UR6, UR40, URZ ;  /* 0x00000028060a72a5 */ /* 0x000fe4000f8e00ff */
[----:B------:R-:W-:Y:S02]  /*5970*/  USEL UR5, UR38, UR12, !UP1 ;  /* 0x0000000c26057287 */ /* 0x000fe4000c800000 */
[----:B------:R-:W-:Y:S02]  /*5980*/  UIMAD UR8, UR42, UR7, URZ ;  /* 0x000000072a0872a4 */ /* 0x000fe4000f8e02ff */
[----:B------:R-:W-:Y:S03]  /*5990*/  UISETP.GE.AND UP0, UPT, UR6, UR4, UPT ;  /* 0x000000040600728c */ /* 0x000fe6000bf06270 */
[----:B------:R-:W-:Y:S01]  /*59a0*/  UMOV UR4, UR11 ;  /* 0x0000000b00047c82 */ /* 0x000fe20008000000 */
[----:B------:R-:W-:Y:S02]  /*59b0*/  UISETP.GE.OR UP0, UPT, UR5, UR8, UP0 ;  /* 0x000000080500728c */ /* 0x000fe40008706670 */
[----:B------:R-:W-:Y:S02]  /*59c0*/  USHF.R.U32.HI UR4, URZ, UR41, UR4 ;  /* 0x00000029ff047299 */ /* 0x000fe40008011604 */
[----:B------:R-:W-:Y:S02]  /*59d0*/  UIMAD.WIDE.U32 UR8, UR5, UR40, URZ ;  /* 0x00000028050872a5 */ /* 0x000fe4000f8e00ff */
[----:B------:R-:W-:Y:S02]  /*59e0*/  USEL UR11, UR6, UR4, !UP2 ;  /* 0x00000004060b7287 */ /* 0x000fe4000d000000 */
[----:B------:R-:W-:Y:S02]  /*59f0*/  UIADD3 UR8, UPT, UPT, -UR5, URZ, URZ ;  /* 0x000000ff05087290 */ /* 0x000fe4000fffe1ff */
[----:B------:R-:W-:Y:S01]  /*5a00*/  UIADD3 UR10, UPT, UPT, -UR11, URZ, URZ ;  /* 0x000000ff0b0a7290 */ /* 0x000fe2000fffe1ff */
[----:B------:R-:W-:Y:S01]  /*5a10*/  @!UP0 UMOV UR4, UR9 ;  /* 0x0000000900048c82 */ /* 0x000fe20008000000 */
[----:B------:R-:W-:Y:S02]  /*5a20*/  UIADD3 UR9, UPT, UPT, -UR6, URZ, URZ ;  /* 0x000000ff06097290 */ /* 0x000fe4000fffe1ff */
[----:B------:R-:W-:Y:S02]  /*5a30*/  @!UP0 USHF.R.U32.HI UR4, URZ, UR41, UR4 ;  /* 0x00000029ff048299 */ /* 0x000fe40008011604 */
[----:B------:R-:W-:Y:S02]  /*5a40*/  UIMAD UR10, UR42, UR10, UR6 ;  /* 0x0000000a2a0a72a4 */ /* 0x000fe4000f8e0206 */
[----:B------:R-:W-:Y:S04]  /*5a50*/  @!UP0 USEL UR4, UR5, UR4, !UP2 ;  /* 0x0000000405048287 */ /* 0x000fe8000d000000 */
[----:B------:R-:W-:Y:S02]  /*5a60*/  @!UP0 UIMAD UR10, UR7, UR10, UR4 ;  /* 0x0000000a070a82a4 */ /* 0x000fe4000f8e0204 */
[----:B------:R-:W-:Y:S02]  /*5a70*/  @!UP0 UIADD3 UR11, UPT, UPT, UR11, -UR4, URZ ;  /* 0x800000040b0b8290 */ /* 0x000fe4000fffe0ff */
[----:B------:R-:W-:Y:S02]  /*5a80*/  UIMAD UR7, UR43, UR8, UR38 ;  /* 0x000000082b0772a4 */ /* 0x000fe4000f8e0226 */
[----:B------:R-:W-:Y:S02]  /*5a90*/  @!UP0 UIMAD UR6, UR11, UR42, UR5 ;  /* 0x0000002a0b0682a4 */ /* 0x000fe4000f8e0205 */
[----:B------:R-:W-:Y:S01]  /*5aa0*/  UIMAD UR4, UR54, UR9, UR37 ;  /* 0x00000009360472a4 */ /* 0x000fe2000f8e0225 */
[----:B------:R-:W-:Y:S02]  /*5ab0*/  @!UP0 UMOV UR5, UR10 ;  /* 0x0000000a00058c82 */ /* 0x000fe40008000000 */
[----:B------:R-:W-:Y:S02]  /*5ac0*/  UIMAD UR38, UR5, UR43, UR7 ;  /* 0x0000002b052672a4 */ /* 0x000fe4000f8e0207 */
[----:B------:R-:W-:Y:S11]  /*5ad0*/  UIMAD UR37, UR6, UR54, UR4 ;  /* 0x00000036062572a4 */ /* 0x000ff6000f8e0204 */
[----:B------:R-:W-:Y:S01]  /*5ae0*/  @!UPT UIADD3 URZ, UPT, UPT, URZ, URZ, URZ ;  /* 0x000000fffffff290 */ /* 0x000fe2000fffe0ff */
.L_x_98:
[----:B------:R-:W-:Y:S01]  /*5af0*/  UISETP.NE.AND UP0, UPT, UR39, 0x1, UPT ;  /* 0x000000012700788c */ /* 0x000fe2000bf05270 */
[----:B------:R-:W-:Y:S01]  /*5b00*/  IADD3 R89, PT, PT, R89, 0x1, RZ ;  /* 0x0000000159597810 */ /* 0x000fe20007ffe0ff */
[----:B------:R-:W-:Y:S02]  /*5b10*/  UIADD3 UR11, UPT, UPT, UR44, 0x200, URZ ;  /* 0x000002002c0b7890 */ /* 0x000fe4000fffe0ff */
[----:B------:R-:W-:Y:S02]  /*5b20*/  USHF.L.U32 UR50, UR20, 0x6, URZ ;  /* 0x0000000614327899 */ /* 0x000fe400080006ff */
[----:B------:R-:W-:Y:S05]  /*5b30*/  UIMAD UR49, UR24, 0xc0, URZ ;  /* 0x000000c0183178a4 */ /* 0x000fea000f8e02ff */
[----:B------:R-:W2:Y:S01]  /*5b40*/  @!UP0 LDCU.128 UR12, c[0x0][0xb10] ;  /* 0x00016200ff0c87ac */ /* 0x000ea20008000c00 */
[----:B------:R-:W3:Y:S01]  /*5b50*/  @!UP0 LDCU UR5, c[0x0][0xb0c] ;  /* 0x00016180ff0587ac */ /* 0x000ee20008000800 */
[----:B------:R-:W4:Y:S01]  /*5b60*/  @!UP0 LDCU UR10, c[0x0][0xb20] ;  /* 0x00016400ff0a87ac */ /* 0x000f220008000800 */
[----:B--2---:R-:W-:Y:S02]  /*5b70*/  UIMAD.WIDE.U32 UR8, UR38, UR12, URZ ;  /* 0x0000000c260872a5 */ /* 0x004fe4000f8e00ff */
[----:B------:R-:W-:Y:S02]  /*5b80*/  UIMAD.WIDE.U32 UR6, UR37, UR15, URZ ;  /* 0x0000000f250672a5 */ /* 0x000fe4000f8e00ff */
[----:B------:R-:W-:Y:S03]  /*5b90*/  @!UP0 UISETP.NE.AND UP1, UPT, UR14, 0x1, UPT ;  /* 0x000000010e00888c */ /* 0x000fe6000bf25270 */
[----:B------:R-:W-:Y:S01]  /*5ba0*/  @!UP0 UMOV UR4, UR9 ;  /* 0x0000000900048c82 */ /* 0x000fe20008000000 */
[----:B---3--:R-:W-:Y:S02]  /*5bb0*/  @!UP0 UISETP.NE.AND UP2, UPT, UR5, 0x1, UPT ;  /* 0x000000010500888c */ /* 0x008fe4000bf45270 */
[----:B------:R-:W-:Y:S01]  /*5bc0*/  @!UP0 USHF.R.U32.HI UR4, URZ, UR13, UR4 ;  /* 0x0000000dff048299 */ /* 0x000fe20008011604 */
[----:B------:R-:W-:Y:S02]  /*5bd0*/  @!UP0 UMOV UR6, UR7 ;  /* 0x0000000700068c82 */ /* 0x000fe40008000000 */
[----:B----4-:R-:W-:Y:S02]  /*5be0*/  @!UP0 USHF.R.U32.HI UR6, URZ, UR10, UR6 ;  /* 0x0000000aff068299 */ /* 0x010fe40008011606 */
[----:B------:R-:W-:Y:S02]  /*5bf0*/  @!UP0 USEL UR7, UR38, UR4, !UP2 ;  /* 0x0000000426078287 */ /* 0x000fe4000d000000 */
[----:B------:R-:W-:Y:S04]  /*5c00*/  @!UP0 USEL UR6, UR37, UR6, !UP1 ;  /* 0x0000000625068287 */ /* 0x000fe8000c800000 */
[----:B------:R-:W-:Y:S02]  /*5c10*/  @!UP0 UIADD3 UR4, UPT, UPT, -UR7, UR6, URZ ;  /* 0x0000000607048290 */ /* 0x000fe4000fffe1ff */
[----:B------:R-:W-:Y:S02]  /*5c20*/  @!UP0 UIADD3 UR6, UPT, UPT, UR7, -UR6, URZ ;  /* 0x8000000607068290 */ /* 0x000fe4000fffe0ff */
[----:B------:R-:W-:Y:S02]  /*5c30*/  @!UP0 UIMAD UR38, UR4, UR5, UR38 ;  /* 0x00000005042682a4 */ /* 0x000fe4000f8e0226 */
[----:B------:R-:W-:Y:S02]  /*5c40*/  @!UP0 UIMAD UR37, UR6, UR14, UR37 ;  /* 0x0000000e062582a4 */ /* 0x000fe4000f8e0225 */
[----:B------:R-:W-:Y:S09]  /*5c50*/  ULOP3.LUT UP0, URZ, UR11, 0x1b0, URZ, 0xc0, !UPT ;  /* 0x000001b00bff7892 */ /* 0x000ff2000f80c0ff */
[----:B------:R-:W-:Y:S05]  /*5c60*/  BRA.U !UP0, `(.L_x_99) ;  /* 0x0000000108407547 */ /* 0x000fea000b800000 */
[----:B------:R-:W2:Y:S01]  /*5c70*/  LDCU.64 UR8, c[0x4][0x88] ;  /* 0x01001100ff0877ac */ /* 0x000ea20008000a00 */
[----:B------:R-:W-:Y:S01]  /*5c80*/  MOV R15, 0x0 ;  /* 0x00000000000f7802 */ /* 0x000fe20000000f00 */
[----:B------:R-:W-:Y:S02]  /*5c90*/  HFMA2 R12, -RZ, RZ, 0, 5.9604644775390625e-08 ;  /* 0x00000001ff0c7431 */ /* 0x000fe400000001ff */
[----:B------:R-:W-:Y:S02]  /*5ca0*/  IMAD.MOV.U32 R8, RZ, RZ, 0x70 ;  /* 0x00000070ff087424 */ /* 0x000fe400078e00ff */
[----:B------:R-:W-:Y:S01]  /*5cb0*/  IMAD.MOV.U32 R13, RZ, RZ, RZ ;  /* 0x000000ffff0d7224 */ /* 0x000fe200078e00ff */
[----:B------:R-:W3:Y:S01]  /*5cc0*/  LDCU.64 UR6, c[0x4][0x90] ;  /* 0x01001200ff0677ac */ /* 0x000ee20008000a00 */
[----:B------:R-:W4:Y:S01]  /*5cd0*/  LDC.64 R14, c[0x4][R15] ;  /* 0x010000000f0e7b82 */ /* 0x000f220000000a00 */
[----:B------:R-:W1:Y:S01]  /*5ce0*/  LDCU.64 UR4, c[0x4][0x8] ;  /* 0x01000100ff0477ac */ /* 0x000e620008000a00 */
[----:B--2---:R-:W-:Y:S01]  /*5cf0*/  MOV R5, UR9 ;  /* 0x0000000900057c02 */ /* 0x004fe20008000f00 */
[----:B------:R-:W-:Y:S01]  /*5d00*/  IMAD.U32 R4, RZ, RZ, UR8 ;  /* 0x00000008ff047e24 */ /* 0x000fe2000f8e00ff */
[----:B---3--:R-:W-:Y:S01]  /*5d10*/  MOV R7, UR7 ;  /* 0x0000000700077c02 */ /* 0x008fe20008000f00 */
[----:B------:R-:W-:Y:S01]  /*5d20*/  IMAD.U32 R6, RZ, RZ, UR6 ;  /* 0x00000006ff067e24 */ /* 0x000fe2000f8e00ff */
[----:B-1----:R-:W-:Y:S01]  /*5d30*/  MOV R11, UR5 ;  /* 0x00000005000b7c02 */ /* 0x002fe20008000f00 */
[----:B------:R-:W-:Y:S02]  /*5d40*/  IMAD.U32 R10, RZ, RZ, UR4 ;  /* 0x00000004ff0a7e24 */ /* 0x000fe4000f8e00ff */
[----:B------:R-:W-:Y:S07]  /*5d50*/  LEPC R20, `(.L_x_99) ;  /* 0x000000001014794e */ /* 0x000fee0000000000 */
[----:B----45:R-:W-:Y:S05]  /*5d60*/  CALL.ABS.NOINC R14 ;  /* 0x000000000e007343 */ /* 0x030fea0003c00000 */
.L_x_99:
[----:B------:R-:W-:Y:S04]  /*5d70*/  UIADD3 UR4, UPT, UPT, UR44, 0x3200, URZ ;  /* 0x000032002c047890 */ /* 0x000fe8000fffe0ff */
        /* <DEDUP_REMOVED lines=18> */
.L_x_100:
[----:B------:R-:W-:Y:S01]  /*5ea0*/  R2UR UR4, R88 ;  /* 0x00000000580472ca */ /* 0x000fe200000e0000 */
[----:B------:R-:W-:Y:S01]  /*5eb0*/  UISETP.NE.U32.AND UP0, UPT, UR60, URZ, UPT ;  /* 0x000000ff3c00728c */ /* 0x000fe2000bf05070 */
[----:B------:R-:W-:Y:S02]  /*5ec0*/  ISETP.NE.U32.AND P4, PT, R84, RZ, PT ;  /* 0x000000ff5400720c */ /* 0x000fe40003f85070 */
[----:B------:R-:W-:Y:S01]  /*5ed0*/  ISETP.NE.U32.AND P2, PT, RZ, UR56, PT ;  /* 0x00000038ff007c0c */ /* 0x000fe2000bf45070 */
[----:B------:R-:W-:Y:S01]  /*5ee0*/  UISETP.NE.AND.EX UP1, UPT, UR61, URZ, UPT, UP0 ;  /* 0x000000ff3d00728c */ /* 0x000fe2000bf25300 */
[----:B------:R-:W-:Y:S01]  /*5ef0*/  ISETP.NE.AND.EX P4, PT, R85, RZ, PT, P4 ;  /* 0x000000ff5500720c */ /* 0x000fe20003f85340 */
[----:B------:R-:W-:Y:S01]  /*5f00*/  UPLOP3.LUT UP0, UPT, UPT, UPT, UPT, 0x40, 0x4 ;  /* 0x000000000004789c */ /* 0x000fe20003f0e870 */
[----:B------:R-:W-:Y:S05]  /*5f10*/  ISETP.NE.AND.EX P2, PT, RZ, UR57, PT, P2 ;  /* 0x00000039ff007c0c */ /* 0x000fea000bf45320 */
[----:B------:R-:W-:Y:S06]  /*5f20*/  UISETP.NE.AND UP2, UPT, UR4, URZ, UPT ;  /* 0x000000ff0400728c */ /* 0x000fec000bf45270 */
[----:B------:R-:W-:Y:S05]  /*5f30*/  PLOP3.LUT P1, PT, PT, PT, UP2, 0x80, 0x8 ;  /* 0x000000000008781c */ /* 0x000fea0003f2f028 */
[----:B------:R-:W-:Y:S06]  /*5f40*/  @UP2 UPLOP3.LUT UP0, UPT, UPT, UPT, UP1, 0x80, 0x8 ;  /* 0x000000000008289c */ /* 0x000fec0003f0f010 */
[----:B------:R-:W-:Y:S01]  /*5f50*/  PLOP3.LUT P0, PT, PT, PT, UP0, 0x80, 0x8 ;  /* 0x000000000008781c */ /* 0x000fe20003f0f008 */
[----:B------:R-:W-:Y:S01]  /*5f60*/  @!UPT UIADD3 URZ, UPT, UPT, URZ, URZ, URZ ;  /* 0x000000fffffff290 */ /* 0x000fe2000fffe0ff */
[----:B------:R-:W-:Y:S11]  /*5f70*/  BRA.U !UP1, `(.L_x_101) ;  /* 0x00000001093c7547 */ /* 0x000ff6000b800000 */
[----:B------:R-:W-:Y:S01]  /*5f80*/  UISETP.NE.U32.AND UP0, UPT, UR56, URZ, UPT ;  /* 0x000000ff3800728c */ /* 0x000fe2000bf05070 */
[----:B-1----:R-:W-:Y:S01]  /*5f90*/  HFMA2 R0, -RZ, RZ, 0, 5.9604644775390625e-08 ;  /* 0x00000001ff007431 */ /* 0x002fe200000001ff */
[----:B------:R-:W1:Y:S01]  /*5fa0*/  LDCU.64 UR8, c[0x0][0x358] ;  /* 0x00006b00ff0877ac */ /* 0x000e620008000a00 */
[----:B------:R-:W-:Y:S01]  /*5fb0*/  IMAD.MOV.U32 R86, RZ, RZ, 0x1 ;  /* 0x00000001ff567424 */ /* 0x000fe200078e00ff */
[----:B------:R-:W-:Y:S06]  /*5fc0*/  UISETP.NE.AND.EX UP0, UPT, UR57, URZ, UPT, UP0 ;  /* 0x000000ff3900728c */ /* 0x000fec000bf05300 */
        /* <DEDUP_REMOVED lines=9> */
[----:B--23--:R-:W-:Y:S02]  /*6060*/  @!P3 IMAD.U32 R39, RZ, RZ, UR4 ;  /* 0x00000004ff27be24 */ /* 0x00cfe4000f8e00ff */
.L_x_101:
[----:B------:R-:W-:Y:S05]  /*6070*/  @!P4 BRA `(.L_x_102) ;  /* 0x000000000024c947 */ /* 0x000fea0003800000 */
[----:B------:R-:W-:Y:S01]  /*6080*/  ISETP.NE.U32.AND P3, PT, R74, RZ, PT ;  /* 0x000000ff4a00720c */ /* 0x000fe20003f65070 */
[----:B------:R-:W2:Y:S03]  /*6090*/  LDCU.64 UR4, c[0x0][0x358] ;  /* 0x00006b00ff0477ac */ /* 0x000ea60008000a00 */
[----:B------:R-:W-:Y:S11]  /*60a0*/  ISETP.NE.AND.EX P3, PT, R75, RZ, PT, P3 ;  /* 0x000000ff4b00720c */ /* 0x000ff60003f65330 */
[----:B------:R-:W-:Y:S02]  /*60b0*/  @!UPT UIADD3 URZ, UPT, UPT, URZ, URZ, URZ ;  /* 0x000000fffffff290 */ /* 0x000fe4000fffe0ff */
[----:B------:R-:W3:Y:S01]  /*60c0*/  @P3 LDC.64 R4, c[0x0][0x8a8] ;  /* 0x00022a00ff043b82 */ /* 0x000ee20000000a00 */
[----:B-1----:R-:W-:Y:S04]  /*60d0*/  @P3 IMAD R0, R84, UR36, RZ ;  /* 0x0000002454003c24 */ /* 0x002fe8000f8e02ff */
[----:B---3--:R-:W-:Y:S05]  /*60e0*/  @P3 IMAD.WIDE R4, R0, 0x4, R4 ;  /* 0x0000000400043825 */ /* 0x008fea00078e0204 */
[----:B--2--5:R2:W5:Y:S02]  /*60f0*/  @P3 LDG.E R37, desc[UR4][R4.64] ;  /* 0x0000000404253981 */ /* 0x024564000c1e1900 */
[----:B--2---:R-:W3:Y:S02]  /*6100*/  @!P3 LDC R37, c[0x0][0x8a0] ;  /* 0x00022800ff25bb82 */ /* 0x004ee40000000800 */
.L_x_102:
[----:B-----5:R-:W-:Y:S01]  /*6110*/  FSETP.NEU.AND P4, PT, R39, RZ, PT ;  /* 0x000000ff2700720b */ /* 0x020fe20003f8d000 */
[----:B------:R-:W-:Y:S01]  /*6120*/  BSSY B1, `(.L_x_103) ;  /* 0x0000041000017945 */ /* 0x000fe20003800000 */
[----:B------:R-:W-:Y:S01]  /*6130*/  SEL R9, RZ, 0xffffffff, P2 ;  /* 0xffffffffff097807 */ /* 0x000fe20001000000 */
[----:B------:R-:W-:Y:S01]  /*6140*/  IMAD.MOV.U32 R101, RZ, RZ, 0x1 ;  /* 0x00000001ff657424 */ /* 0x000fe200078e00ff */
[----:B------:R-:W-:Y:S02]  /*6150*/  LOP3.LUT P3, RZ, R86, 0xff, RZ, 0xc0, !PT ;  /* 0x000000ff56ff7812 */ /* 0x000fe4000786c0ff */
[----:B------:R-:W-:Y:S02]  /*6160*/  CS2R R82, SRZ ;  /* 0x0000000000527805 */ /* 0x000fe4000001ff00 */
[----:B------:R-:W-:Y:S02]  /*6170*/  @P1 SEL R6, RZ, 0xffffffff, P4 ;  /* 0xffffffffff061807 */ /* 0x000fe40002000000 */
[----:B------:R-:W-:Y:S02]  /*6180*/  CS2R R80, SRZ ;  /* 0x0000000000507805 */ /* 0x000fe4000001ff00 */
[----:B-1----:R-:W-:Y:S02]  /*6190*/  LEA R0, R92, UR44, 0x3 ;  /* 0x0000002c5c007c11 */ /* 0x002fe4000f8e18ff */
[----:B------:R-:W-:Y:S02]  /*61a0*/  CS2R R78, SRZ ;  /* 0x00000000004e7805 */ /* 0x000fe4000001ff00 */
[----:B------:R-:W-:Y:S02]  /*61b0*/  @P0 SEL R6, R9, R6, !P3 ;  /* 0x0000000609060207 */ /* 0x000fe40005800000 */
[----:B------:R-:W-:Y:S02]  /*61c0*/  CS2R R76, SRZ ;  /* 0x00000000004c7805 */ /* 0x000fe4000001ff00 */
[----:B------:R-:W-:Y:S02]  /*61d0*/  LEA R99, R36, UR44, 0x3 ;  /* 0x0000002c24637c11 */ /* 0x000fe4000f8e18ff */
[----:B------:R-:W-:Y:S02]  /*61e0*/  @P1 LOP3.LUT R6, R6, 0x1, RZ, 0xc0, !PT ;  /* 0x0000000106061812 */ /* 0x000fe400078ec0ff */
[----:B------:R-:W-:Y:S02]  /*61f0*/  SHF.L.U32 R4, R94, 0x1f, RZ ;  /* 0x0000001f5e047819 */ /* 0x000fe400000006ff */
[----:B------:R-:W-:Y:S02]  /*6200*/  ISETP.NE.U32.OR P6, PT, R6, 0x1, !P1 ;  /* 0x000000010600780c */ /* 0x000fe40004fc5470 */
[----:B------:R-:W-:Y:S02]  /*6210*/  PLOP3.LUT P2, PT, PT, PT, UP1, 0x80, 0x8 ;  /* 0x000000000008781c */ /* 0x000fe40003f4f018 */
[----:B------:R-:W-:Y:S02]  /*6220*/  SEL R6, RZ, 0xffffffff, P4 ;  /* 0xffffffffff067807 */ /* 0x000fe40002000000 */
[C---:B------:R-:W-:Y:S02]  /*6230*/  LEA.HI R5, R36.reuse, R36, RZ, 0x1 ;  /* 0x0000002424057211 */ /* 0x040fe400078f08ff */
[----:B------:R-:W-:Y:S02]  /*6240*/  P2R R100, PR, RZ, 0x40 ;  /* 0x00000040ff647803 */ /* 0x000fe40000000000 */
[----:B------:R-:W-:Y:S02]  /*6250*/  SHF.R.U32.HI R7, RZ, 0x1, R5 ;  /* 0x00000001ff077819 */ /* 0x000fe40000011605 */
[----:B------:R-:W-:Y:S02]  /*6260*/  LOP3.LUT R5, R5, 0xffe, RZ, 0xc0, !PT ;  /* 0x00000ffe05057812 */ /* 0x000fe400078ec0ff */
[----:B------:R-:W-:Y:S01]  /*6270*/  @P6 SHF.L.U32 R11, R91, 0x1f, RZ ;  /* 0x0000001f5b0b6819 */ /* 0x000fe200000006ff */
[----:B------:R-:W-:Y:S01]  /*6280*/  IMAD R3, R7, 0xc0, R2 ;  /* 0x000000c007037824 */ /* 0x000fe200078e0202 */
[----:B------:R-:W-:Y:S01]  /*6290*/  @P2 SEL R6, R9, R6, !P3 ;  /* 0x0000000609062207 */ /* 0x000fe20005800000 */
[----:B------:R-:W-:Y:S01]  /*62a0*/  IMAD.IADD R38, R36, 0x1, -R5 ;  /* 0x0000000124267824 */ /* 0x000fe200078e0a05 */
[----:B------:R-:W1:Y:S02]  /*62b0*/  @P6 SYNCS.PHASECHK.TRANS64.TRYWAIT P1, [R0+URZ+0xc0], R11 ;  /* 0x0000c00b000065a7 */ /* 0x000e6400080211ff */
[----:B------:R-:W-:Y:S01]  /*62c0*/  LOP3.LUT R6, R6, 0x1, RZ, 0xc0, !PT ;  /* 0x0000000106067812 */ /* 0x000fe200078ec0ff */
[----:B------:R-:W-:Y:S03]  /*62d0*/  IMAD R38, R38, 0x100000, R3 ;  /* 0x0010000026267824 */ /* 0x000fe600078e0203 */
[----:B------:R-:W-:Y:S04]  /*62e0*/  ISETP.NE.U32.AND P5, PT, R6, 0x1, PT ;  /* 0x000000010600780c */ /* 0x000fe80003fa5070 */
[----:B------:R-:W-:Y:S01]  /*62f0*/  P2R R102, PR, RZ, 0x20 ;  /* 0x00000020ff667803 */ /* 0x000fe20000000000 */
[----:B------:R2:W4:Y:S01]  /*6300*/  SYNCS.PHASECHK.TRANS64.TRYWAIT P0, [R99+URZ+0x120], R4 ;  /* 0x00012004630075a7 */ /* 0x00052200080011ff */
[----:B-1----:R-:W-:Y:S01]  /*6310*/  @P6 SEL R101, RZ, 0x1, !P1 ;  /* 0x00000001ff656807 */ /* 0x002fe20004800000 */
[----:B--2---:R-:W-:Y:S06]  /*6320*/  @!P6 BRA `(.L_x_104) ;  /* 0x000000000080e947 */ /* 0x004fec0003800000 */
[----:B------:R-:W-:Y:S01]  /*6330*/  @P5 IMAD R7, R92, 0x1000, R73 ;  /* 0x000010005c075824 */ /* 0x000fe200078e0249 */
[----:B------:R-:W1:Y:S01]  /*6340*/  S2R R3, SR_CgaCtaId ;  /* 0x0000000000037919 */ /* 0x000e620000008800 */
[----:B------:R-:W-:Y:S01]  /*6350*/  ISETP.NE.AND P1, PT, R101, RZ, PT ;  /* 0x000000ff6500720c */ /* 0x000fe20003f25270 */
[----:B------:R-:W-:Y:S01]  /*6360*/  BSSY B0, `(.L_x_105) ;  /* 0x000000b000007945 */ /* 0x000fe20003800000 */
[----:B------:R-:W-:Y:S01]  /*6370*/  @P5 VIADD R6, R7, UR44 ;  /* 0x0000002c07065c36 */ /* 0x000fe20008000000 */
[----:B------:R-:W-:Y:S02]  /*6380*/  CS2R R78, SRZ ;  /* 0x00000000004e7805 */ /* 0x000fe4000001ff00 */
[----:B------:R-:W-:Y:S02]  /*6390*/  CS2R R76, SRZ ;  /* 0x00000000004c7805 */ /* 0x000fe4000001ff00 */
[----:B------:R-:W-:Y:S01]  /*63a0*/  CS2R R82, SRZ ;  /* 0x0000000000527805 */ /* 0x000fe2000001ff00 */
[----:B------:R-:W-:Y:S01]  /*63b0*/  @P5 IMAD R6, R95, -0x10, R6 ;  /* 0xfffffff05f065824 */ /* 0x000fe200078e0206 */
[----:B------:R-:W-:Y:S04]  /*63c0*/  CS2R R80, SRZ ;  /* 0x0000000000507805 */ /* 0x000fe8000001ff00 */
[----:B------:R-:W-:Y:S05]  /*63d0*/  @P1 BRA `(.L_x_106) ;  /* 0x00000000000c1947 */ /* 0x000fea0003800000 */
[----:B------:R-:W-:Y:S04]  /*63e0*/  SHF.L.U32 R5, R91, 0x1f, RZ ;  /* 0x0000001f5b057819 */ /* 0x000fe800000006ff */
[----:B------:R-:W2:Y:S02]  /*63f0*/  SYNCS.PHASECHK.TRANS64.TRYWAIT P1, [R0+URZ+0xc0], R5 ;  /* 0x0000c005000075a7 */ /* 0x000ea400080211ff */
[----:B--2---:R-:W-:Y:S05]  /*6400*/  @!P1 BRA `(.L_x_107) ;  /* 0x0000003400a49947 */ /* 0x004fea0003800000 */
.L_x_106:
[----:B------:R-:W-:Y:S05]  /*6410*/  BSYNC B0 ;  /* 0x0000000000007941 */ /* 0x000fea0003800000 */
.L_x_105:
[----:B------:R-:W-:Y:S01]  /*6420*/  ISETP.NE.AND P1, PT, R102, RZ, PT ;  /* 0x000000ff6600720c */ /* 0x000fe20003f25270 */
[----:B--2---:R-:W-:Y:S02]  /*6430*/  VIADD R0, R0, 0xd8 ;  /* 0x000000d800007836 */ /* 0x004fe40000000000 */
[----:B------:R-:W-:Y:S03]  /*6440*/  VIADD R92, R92, 0x1 ;  /* 0x000000015c5c7836 */ /* 0x000fe60000000000 */
[----:B-1----:R-:W-:Y:S07]  /*6450*/  PRMT R0, R3, 0x654, R0 ;  /* 0x0000065403007816 */ /* 0x002fee0000000000 */
[----:B------:R1:W2:Y:S04]  /*6460*/  @P1 LDS.128 R76, [R7+UR44+0x200] ;  /* 0x0002002c074c1984 */ /* 0x0002a80008000c00 */
[----:B------:R1:W1:Y:S01]  /*6470*/  @P1 LDS.128 R80, [R6+0x210] ;  /* 0x0002100006501984 */ /* 0x0002620000000c00 */
[C---:B------:R-:W-:Y:S01]  /*6480*/  ISETP.NE.AND P1, PT, R92.reuse, 0x3, PT ;  /* 0x000000035c00780c */ /* 0x040fe20003f25270 */
[----:B------:R-:W-:Y:S01]  /*6490*/  @!PT LDS RZ, [RZ] ;  /* 0x00000000fffff984 */ /* 0x000fe20000000800 */
[----:B------:R-:W-:Y:S01]  /*64a0*/  @!PT LDS RZ, [RZ] ;  /* 0x00000000fffff984 */ /* 0x000fe20000000800 */
[----:B------:R-:W-:Y:S01]  /*64b0*/  @!PT LDS RZ, [RZ] ;  /* 0x00000000fffff984 */ /* 0x000fe20000000800 */
[----:B------:R-:W-:Y:S01]  /*64c0*/  @!PT LDS RZ, [RZ] ;  /* 0x00000000fffff984 */ /* 0x000fe20000000800 */
[----:B------:R5:W-:Y:S06]  /*64d0*/  MEMBAR.ALL.CTA ;  /* 0x0000000000007992 */ /* 0x000bec0000008000 */
[----:B-----5:R-:W5:Y:S01]  /*64e0*/  FENCE.VIEW.ASYNC.S ;  /* 0x00000000000073c6 */ /* 0x020f620000000000 */
[----:B------:R-:W-:Y:S01]  /*64f0*/  SEL R92, R92, RZ, P1 ;  /* 0x000000ff5c5c7207 */ /* 0x000fe20000800000 */
[----:B-----5:R5:W-:Y:S02]  /*6500*/  SYNCS.ARRIVE.TRANS64.RED.A1T0 RZ, [R0+URZ], RZ ;  /* 0x000000ff00ff79a7 */ /* 0x020be400081004ff */
[----:B-----5:R-:W-:Y:S04]  /*6510*/  SEL R0, RZ, 0x1, P1 ;  /* 0x00000001ff007807 */ /* 0x020fe80000800000 */
[----:B--2---:R-:W-:Y:S02]  /*6520*/  LOP3.LUT R91, R91, R0, RZ, 0x3c, !PT ;  /* 0x000000005b5b7212 */ /* 0x004fe400078e3cff */
.L_x_104:
[----:B------:R-:W-:Y:S05]  /*6530*/  BSYNC B1 ;  /* 0x0000000000017941 */ /* 0x000fea0003800000 */
.L_x_103:
[----:B------:R-:W-:Y:S04]  /*6540*/  SHF.R.U32.HI R0, RZ, 0x15, R38 ;  /* 0x00000015ff007819 */ /* 0x000fe80000011626 */
[----:B------:R-:W-:Y:S01]  /*6550*/  LOP3.LUT P1, RZ, R0, 0x3, R87, 0x48, !PT ;  /* 0x0000000300ff7812 */ /* 0x000fe20007824857 */
[----:B------:R-:W-:Y:S01]  /*6560*/  @!UPT UIADD3 URZ, UPT, UPT, URZ, URZ, URZ ;  /* 0x000000fffffff290 */ /* 0x000fe2000fffe0ff */
[----:B----4-:R-:W-:Y:S11]  /*6570*/  @P0 BRA `(.L_x_108) ;  /* 0x0000000000080947 */ /* 0x010ff60003800000 */
[----:B------:R-:W2:Y:S02]  /*6580*/  SYNCS.PHASECHK.TRANS64.TRYWAIT P0, [R99+URZ+0x120], R4 ;  /* 0x00012004630075a7 */ /* 0x000ea400080011ff */
[----:B--2---:R-:W-:Y:S05]  /*6590*/  @!P0 BRA `(.L_x_109) ;  /* 0x0000003400548947 */ /* 0x004fea0003800000 */
.L_x_108:
[----:B------:R-:W-:Y:S05]  /*65a0*/  @!P1 BRA `(.L_x_110) ;  /* 0x0000000000409947 */ /* 0x000fea0003800000 */
[----:B------:R-:W4:Y:S01]  /*65b0*/  LDCU.64 UR8, c[0x4][0x78] ;  /* 0x01000f00ff0877ac */ /* 0x000f220008000a00 */
[----:B------:R-:W-:Y:S01]  /*65c0*/  MOV R15, 0x0 ;  /* 0x00000000000f7802 */ /* 0x000fe20000000f00 */
[----:B------:R-:W-:Y:S02]  /*65d0*/  HFMA2 R12, -RZ, RZ, 0, 5.9604644775390625e-08 ;  /* 0x00000001ff0c7431 */ /* 0x000fe400000001ff */
[----:B------:R-:W-:Y:S02]  /*65e0*/  IMAD.MOV.U32 R8, RZ, RZ, 0x192 ;  /* 0x00000192ff087424 */ /* 0x000fe400078e00ff */
[----:B------:R-:W-:Y:S01]  /*65f0*/  IMAD.MOV.U32 R13, RZ, RZ, RZ ;  /* 0x000000ffff0d7224 */ /* 0x000fe200078e00ff */
[----:B------:R-:W1:Y:S01]  /*6600*/  LDCU.64 UR6, c[0x4][0x80] ;  /* 0x01001000ff0677ac */ /* 0x000e620008000a00 */
[----:B------:R-:W3:Y:S01]  /*6610*/  LDC.64 R14, c[0x4][R15] ;  /* 0x010000000f0e7b82 */ /* 0x000ee20000000a00 */
[----:B------:R-:W5:Y:S01]  /*6620*/  LDCU.64 UR4, c[0x4][0x18] ;  /* 0x01000300ff0477ac */ /* 0x000f620008000a00 */
[----:B----4-:R-:W-:Y:S01]  /*6630*/  MOV R5, UR9 ;  /* 0x0000000900057c02 */ /* 0x010fe20008000f00 */
[----:B--2---:R-:W-:Y:S01]  /*6640*/  IMAD.U32 R4, RZ, RZ, UR8 ;  /* 0x00000008ff047e24 */ /* 0x004fe2000f8e00ff */
[----:B-1----:R-:W-:Y:S01]  /*6650*/  MOV R7, UR7 ;  /* 0x0000000700077c02 */ /* 0x002fe20008000f00 */
[----:B------:R-:W-:Y:S01]  /*6660*/  IMAD.U32 R6, RZ, RZ, UR6 ;  /* 0x00000006ff067e24 */ /* 0x000fe2000f8e00ff */
[----:B-----5:R-:W-:Y:S01]  /*6670*/  MOV R11, UR5 ;  /* 0x00000005000b7c02 */ /* 0x020fe20008000f00 */
[----:B------:R-:W-:Y:S02]  /*6680*/  IMAD.U32 R10, RZ, RZ, UR4 ;  /* 0x00000004ff0a7e24 */ /* 0x000fe4000f8e00ff */
[----:B------:R-:W-:Y:S07]  /*6690*/  LEPC R20, `(.L_x_110) ;  /* 0x000000001014794e */ /* 0x000fee0000000000 */
[----:B---3--:R-:W-:Y:S05]  /*66a0*/  CALL.ABS.NOINC R14 ;  /* 0x000000000e007343 */ /* 0x008fea0003c00000 */
.L_x_110:
[----:B------:R-:W-:Y:S01]  /*66b0*/  ISETP.NE.AND P0, PT, R96, RZ, PT ;  /* 0x000000ff6000720c */ /* 0x000fe20003f05270 */
[----:B------:R-:W-:Y:S05]  /*66c0*/  WARPSYNC.ALL ;  /* 0x0000000000007948 */ /* 0x000fea0003800000 */
[----:B------:R-:W-:Y:S01]  /*66d0*/  R2UR UR4, R38 ;  /* 0x00000000260472ca */ /* 0x000fe200000e0000 */
[----:B------:R-:W-:Y:S01]  /*66e0*/  USHF.L.U32 UR6, UR45, 0xc, URZ ;  /* 0x0000000c2d067899 */ /* 0x000fe200080006ff */
[-C--:B------:R-:W-:Y:S01]  /*66f0*/  F2FP.F16.E4M3.UNPACK_B R41, R76.reuse ;  /* 0x0000004cff29723e */ /* 0x080fe200020006ff */
[----:B------:R-:W-:Y:S01]  /*6700*/  BSSY.RECONVERGENT B0, `(.L_x_111) ;  /* 0x0000097000007945 */ /* 0x000fe20003800200 */
[----:B------:R-:W-:Y:S02]  /*6710*/  F2FP.F16.E4M3.UNPACK_B R43, R76.H1 ;  /* 0x0000004cff2b723e */ /* 0x000fe400030006ff */
[-C--:B------:R-:W-:Y:S01]  /*6720*/  F2FP.F16.E4M3.UNPACK_B R45, R77.reuse ;  /* 0x0000004dff2d723e */ /* 0x080fe200020006ff */
[--C-:B------:R-:W-:Y:S01]  /*6730*/  HADD2.F32 R40, -RZ, R41.reuse.H0_H0 ;  /* 0x20000029ff287230 */ /* 0x100fe20000004100 */
[----:B------:R-:W-:Y:S01]  /*6740*/  F2FP.F16.E4M3.UNPACK_B R47, R77.H1 ;  /* 0x0000004dff2f723e */ /* 0x000fe200030006ff */
[----:B------:R-:W-:Y:S01]  /*6750*/  HADD2.F32 R42, -RZ, R41.H1_H1 ;  /* 0x30000029ff2a7230 */ /* 0x000fe20000004100 */
[-C--:B------:R-:W-:Y:S01]  /*6760*/  F2FP.F16.E4M3.UNPACK_B R49, R78.reuse ;  /* 0x0000004eff31723e */ /* 0x080fe200020006ff */
[----:B------:R-:W-:Y:S01]  /*6770*/  HADD2.F32 R41, -RZ, R43.H0_H0 ;  /* 0x2000002bff297230 */ /* 0x000fe20000004100 */
[----:B------:R-:W-:Y:S01]  /*6780*/  F2FP.F16.E4M3.UNPACK_B R51, R78.H1 ;  /* 0x0000004eff33723e */ /* 0x000fe200030006ff */
[----:B-12---:R-:W-:Y:S01]  /*6790*/  LDTM.16dp32bit_t0_t15.x32 R4, tmem[UR4] ;  /* 0x00000004000479ee */ /* 0x006fe20008a80000 */
[----:B------:R-:W3:Y:S01]  /*67a0*/  LDTM.16dp32bit_t16_t31.x32 R4, tmem[UR4+0x20] ;  /* 0x00002004000479ee */ /* 0x000ee20008aa0000 */
[----:B------:R-:W-:Y:S01]  /*67b0*/  LOP3.LUT R112, R73, UR6, RZ, 0xfc, !PT ;  /* 0x0000000649707c12 */ /* 0x000fe2000f8efcff */
[----:B------:R-:W-:Y:S01]  /*67c0*/  HADD2.F32 R46, -RZ, R45.H1_H1 ;  /* 0x3000002dff2e7230 */ /* 0x000fe20000004100 */
[----:B------:R-:W-:Y:S01]  /*67d0*/  SHF.L.U32 R103, R90, 0x4, RZ ;  /* 0x000000045a677819 */ /* 0x000fe200000006ff */
[----:B------:R-:W-:Y:S01]  /*67e0*/  HADD2.F32 R50, -RZ, R49.H1_H1 ;  /* 0x30000031ff327230 */ /* 0x000fe20000004100 */
[----:B------:R-:W-:Y:S01]  /*67f0*/  IADD3 R114, PT, PT, R112, UR44, RZ ;  /* 0x0000002c70727c10 */ /* 0x000fe2000fffe0ff */
[----:B------:R-:W-:Y:S01]  /*6800*/  HADD2.F32 R44, -RZ, R43.H1_H1 ;  /* 0x3000002bff2c7230 */ /* 0x000fe20000004100 */
[----:B------:R-:W-:Y:S01]  /*6810*/  F2FP.F16.E4M3.UNPACK_B R53, R79 ;  /* 0x0000004fff35723e */ /* 0x000fe200020006ff */
[----:B------:R-:W-:Y:S01]  /*6820*/  HADD2.F32 R43, -RZ, R45.H0_H0 ;  /* 0x2000002dff2b7230 */ /* 0x000fe20000004100 */
[----:B------:R-:W-:Y:S01]  /*6830*/  IADD3 R116, PT, PT, R114, R103, RZ ;  /* 0x0000006772747210 */ /* 0x000fe20007ffe0ff */
[----:B------:R-:W-:Y:S01]  /*6840*/  HADD2.F32 R45, -RZ, R47.H0_H0 ;  /* 0x2000002fff2d7230 */ /* 0x000fe20000004100 */
[----:B------:R-:W-:Y:S01]  /*6850*/  F2FP.F16.E4M3.UNPACK_B R55, R79.H1 ;  /* 0x0000004fff37723e */ /* 0x000fe200030006ff */
[----:B------:R-:W-:Y:S01]  /*6860*/  HADD2.F32 R54, -RZ, R53.H1_H1 ;  /* 0x30000035ff367230 */ /* 0x000fe20000004100 */
[-C--:B------:R-:W-:Y:S01]  /*6870*/  F2FP.F16.E4M3.UNPACK_B R57, R80.reuse ;  /* 0x00000050ff39723e */ /* 0x080fe200020006ff */
[----:B------:R-:W-:Y:S01]  /*6880*/  HADD2.F32 R48, -RZ, R47.H1_H1 ;  /* 0x3000002fff307230 */ /* 0x000fe20000004100 */
[----:B------:R-:W-:Y:S01]  /*6890*/  F2FP.F16.E4M3.UNPACK_B R59, R80.H1 ;  /* 0x00000050ff3b723e */ /* 0x000fe200030006ff */
[----:B------:R-:W-:Y:S01]  /*68a0*/  HADD2.F32 R47, -RZ, R49.H0_H0 ;  /* 0x20000031ff2f7230 */ /* 0x000fe20000004100 */
[-C--:B------:R-:W-:Y:S01]  /*68b0*/  F2FP.F16.E4M3.UNPACK_B R61, R81.reuse ;  /* 0x00000051ff3d723e */ /* 0x080fe200020006ff */
[----:B------:R-:W-:Y:S01]  /*68c0*/  HADD2.F32 R58, -RZ, R57.H1_H1 ;  /* 0x30000039ff3a7230 */ /* 0x000fe20000004100 */
[----:B------:R-:W-:Y:S01]  /*68d0*/  F2FP.F16.E4M3.UNPACK_B R63, R81.H1 ;  /* 0x00000051ff3f723e */ /* 0x000fe200030006ff */
[----:B------:R-:W-:Y:S01]  /*68e0*/  HADD2.F32 R49, -RZ, R51.H0_H0 ;  /* 0x20000033ff317230 */ /* 0x000fe20000004100 */
[-C--:B------:R-:W-:Y:S01]  /*68f0*/  F2FP.F16.E4M3.UNPACK_B R65, R82.reuse ;  /* 0x00000052ff41723e */ /* 0x080fe200020006ff */
[----:B------:R-:W-:Y:S01]  /*6900*/  HADD2.F32 R62, -RZ, R61.H1_H1 ;  /* 0x3000003dff3e7230 */ /* 0x000fe20000004100 */
[----:B------:R-:W-:Y:S01]  /*6910*/  F2FP.F16.E4M3.UNPACK_B R67, R82.H1 ;  /* 0x00000052ff43723e */ /* 0x000fe200030006ff */
[C---:B---3--:R-:W-:Y:S01]  /*6920*/  FMUL R0, R37.reuse, R4 ;  /* 0x0000000425007220 */ /* 0x048fe20000400000 */
[C---:B------:R-:W-:Y:S01]  /*6930*/  FMUL R3, R37.reuse, R5 ;  /* 0x0000000525037220 */ /* 0x040fe20000400000 */
[C---:B------:R-:W-:Y:S01]  /*6940*/  FMUL R4, R37.reuse, R8 ;  /* 0x0000000825047220 */ /* 0x040fe20000400000 */
[----:B------:R-:W-:Y:S01]  /*6950*/  FMUL R5, R37, R9 ;  /* 0x0000000925057220 */ /* 0x000fe20000400000 */
[C---:B------:R-:W-:Y:S01]  /*6960*/  FFMA R0, R39.reuse, R40, R0 ;  /* 0x0000002827007223 */ /* 0x040fe20000000000 */
[----:B------:R-:W-:Y:S01]  /*6970*/  FFMA R3, R39, R42, R3 ;  /* 0x0000002a27037223 */ /* 0x000fe20000000003 */
[C---:B------:R-:W-:Y:S01]  /*6980*/  FMUL R8, R37.reuse, R12 ;  /* 0x0000000c25087220 */ /* 0x040fe20000400000 */
[C---:B------:R-:W-:Y:S01]  /*6990*/  FMUL R9, R37.reuse, R13 ;  /* 0x0000000d25097220 */ /* 0x040fe20000400000 */
[C---:B------:R-:W-:Y:S01]  /*69a0*/  FMUL R12, R37.reuse, R16 ;  /* 0x00000010250c7220 */ /* 0x040fe20000400000 */
[C---:B------:R-:W-:Y:S01]  /*69b0*/  FMUL R13, R37.reuse, R17 ;  /* 0x00000011250d7220 */ /* 0x040fe20000400000 */
[C---:B------:R-:W-:Y:S01]  /*69c0*/  FMUL R16, R37.reuse, R20 ;  /* 0x0000001425107220 */ /* 0x040fe20000400000 */
[C---:B------:R-:W-:Y:S01]  /*69d0*/  FMUL R17, R37.reuse, R21 ;  /* 0x0000001525117220 */ /* 0x040fe20000400000 */
[C---:B------:R-:W-:Y:S01]  /*69e0*/  FMUL R20, R37.reuse, R24 ;  /* 0x0000001825147220 */ /* 0x040fe20000400000 */
[C---:B------:R-:W-:Y:S01]  /*69f0*/  FMUL R21, R37.reuse, R25 ;  /* 0x0000001925157220 */ /* 0x040fe20000400000 */
[----:B------:R-:W-:Y:S02]  /*6a00*/  HADD2.F32 R66, -RZ, R65.H1_H1 ;  /* 0x30000041ff427230 */ /* 0x000fe40000004100 */
[C---:B------:R-:W-:Y:S01]  /*6a10*/  FMUL R24, R37.reuse, R28 ;  /* 0x0000001c25187220 */ /* 0x040fe20000400000 */
[C---:B------:R-:W-:Y:S01]  /*6a20*/  FMUL R25, R37.reuse, R29 ;  /* 0x0000001d25197220 */ /* 0x040fe20000400000 */
[C---:B------:R-:W-:Y:S01]  /*6a30*/  FMUL R28, R37.reuse, R32 ;  /* 0x00000020251c7220 */ /* 0x040fe20000400000 */
[C---:B------:R-:W-:Y:S01]  /*6a40*/  FMUL R29, R37.reuse, R33 ;  /* 0x00000021251d7220 */ /* 0x040fe20000400000 */
[C---:B------:R-:W-:Y:S01]  /*6a50*/  FMUL R6, R37.reuse, R6 ;  /* 0x0000000625067220 */ /* 0x040fe20000400000 */
[C---:B------:R-:W-:Y:S01]  /*6a60*/  FMUL R7, R37.reuse, R7 ;  /* 0x0000000725077220 */ /* 0x040fe20000400000 */
[C---:B------:R-:W-:Y:S01]  /*6a70*/  FMUL R10, R37.reuse, R10 ;  /* 0x0000000a250a7220 */ /* 0x040fe20000400000 */
[----:B------:R-:W-:Y:S01]  /*6a80*/  FMUL R11, R37, R11 ;  /* 0x0000000b250b7220 */ /* 0x000fe20000400000 */
[C---:B------:R-:W-:Y:S01]  /*6a90*/  FFMA R6, R39.reuse, R41, R6 ;  /* 0x0000002927067223 */ /* 0x040fe20000000006 */
[C---:B------:R-:W-:Y:S01]  /*6aa0*/  FFMA R7, R39.reuse, R44, R7 ;  /* 0x0000002c27077223 */ /* 0x040fe20000000007 */
[C---:B------:R-:W-:Y:S01]  /*6ab0*/  FFMA R4, R39.reuse, R43, R4 ;  /* 0x0000002b27047223 */ /* 0x040fe20000000004 */
[C---:B------:R-:W-:Y:S01]  /*6ac0*/  FFMA R5, R39.reuse, R46, R5 ;  /* 0x0000002e27057223 */ /* 0x040fe20000000005 */
[C---:B------:R-:W-:Y:S01]  /*6ad0*/  FFMA R10, R39.reuse, R45, R10 ;  /* 0x0000002d270a7223 */ /* 0x040fe2000000000a */
[C---:B------:R-:W-:Y:S01]  /*6ae0*/  FFMA R11, R39.reuse, R48, R11 ;  /* 0x00000030270b7223 */ /* 0x040fe2000000000b */
[C---:B------:R-:W-:Y:S01]  /*6af0*/  FFMA R8, R39.reuse, R47, R8 ;  /* 0x0000002f27087223 */ /* 0x040fe20000000008 */
[----:B------:R-:W-:Y:S01]  /*6b00*/  F2FP.F16.E4M3.UNPACK_B R69, R83 ;  /* 0x00000053ff45723e */ /* 0x000fe200020006ff */
[----:B------:R-:W-:Y:S01]  /*6b10*/  FFMA R9, R39, R50, R9 ;  /* 0x0000003227097223 */ /* 0x000fe20000000009 */
[----:B------:R-:W-:Y:S01]  /*6b20*/  F2FP.SATFINITE.E4M3.F32.PACK_AB_MERGE_C R104, R7, R6, RZ ;  /* 0x000000060768723e */ /* 0x000fe200048070ff */
[----:B------:R-:W-:Y:S01]  /*6b30*/  HADD2.F32 R52, -RZ, R51.H1_H1 ;  /* 0x30000033ff347230 */ /* 0x000fe20000004100 */
[----:B------:R-:W-:Y:S01]  /*6b40*/  F2FP.SATFINITE.E4M3.F32.PACK_AB_MERGE_C R105, R11, R10, RZ ;  /* 0x0000000a0b69723e */ /* 0x000fe200048070ff */
[----:B------:R-:W-:Y:S01]  /*6b50*/  HADD2.F32 R51, -RZ, R53.H0_H0 ;  /* 0x20000035ff337230 */ /* 0x000fe20000004100 */
[----:B------:R-:W-:Y:S01]  /*6b60*/  F2FP.SATFINITE.E4M3.F32.PACK_AB_MERGE_C R104, R3, R0, R104 ;  /* 0x000000000368723e */ /* 0x000fe20004807068 */
[----:B------:R-:W-:Y:S01]  /*6b70*/  HADD2.F32 R70, -RZ, R69.H1_H1 ;  /* 0x30000045ff467230 */ /* 0x000fe20000004100 */
[----:B------:R-:W-:Y:S01]  /*6b80*/  F2FP.SATFINITE.E4M3.F32.PACK_AB_MERGE_C R105, R5, R4, R105 ;  /* 0x000000040569723e */ /* 0x000fe20004807069 */
[C---:B------:R-:W-:Y:S01]  /*6b90*/  FMUL R14, R37.reuse, R14 ;  /* 0x0000000e250e7220 */ /* 0x040fe20000400000 */
[C---:B------:R-:W-:Y:S01]  /*6ba0*/  FMUL R15, R37.reuse, R15 ;  /* 0x0000000f250f7220 */ /* 0x040fe20000400000 */
[--C-:B------:R-:W-:Y:S02]  /*6bb0*/  HADD2.F32 R53, -RZ, R55.reuse.H0_H0 ;  /* 0x20000037ff357230 */ /* 0x100fe40000004100 */
[----:B------:R-:W-:Y:S01]  /*6bc0*/  FMUL R18, R37, R18 ;  /* 0x0000001225127220 */ /* 0x000fe20000400000 */
[C---:B------:R-:W-:Y:S01]  /*6bd0*/  FFMA R14, R39.reuse, R49, R14 ;  /* 0x00000031270e7223 */ /* 0x040fe2000000000e */
[----:B------:R-:W-:Y:S02]  /*6be0*/  HADD2.F32 R56, -RZ, R55.H1_H1 ;  /* 0x30000037ff387230 */ /* 0x000fe40000004100 */
[C---:B------:R-:W-:Y:S01]  /*6bf0*/  FFMA R15, R39.reuse, R52, R15 ;  /* 0x00000034270f7223 */ /* 0x040fe2000000000f */
[C---:B------:R-:W-:Y:S01]  /*6c00*/  FFMA R12, R39.reuse, R51, R12 ;  /* 0x00000033270c7223 */ /* 0x040fe2000000000c */
[----:B------:R-:W-:Y:S01]  /*6c10*/  FFMA R13, R39, R54, R13 ;  /* 0x00000036270d7223 */ /* 0x000fe2000000000d */
[----:B------:R-:W-:Y:S02]  /*6c20*/  HADD2.F32 R55, -RZ, R57.H0_H0 ;  /* 0x20000039ff377230 */ /* 0x000fe40000004100 */
[----:B------:R-:W-:Y:S01]  /*6c30*/  FMUL R19, R37, R19 ;  /* 0x0000001325137220 */ /* 0x000fe20000400000 */
[--C-:B------:R-:W-:Y:S02]  /*6c40*/  HADD2.F32 R57, -RZ, R59.reuse.H0_H0 ;  /* 0x2000003bff397230 */ /* 0x100fe40000004100 */
[----:B------:R-:W-:Y:S01]  /*6c50*/  FFMA R18, R39, R53, R18 ;  /* 0x0000003527127223 */ /* 0x000fe20000000012 */
[----:B------:R-:W-:Y:S02]  /*6c60*/  HADD2.F32 R60, -RZ, R59.H1_H1 ;  /* 0x3000003bff3c7230 */ /* 0x000fe40000004100 */
[----:B------:R-:W-:Y:S01]  /*6c70*/  FMUL R22, R37, R22 ;  /* 0x0000001625167220 */ /* 0x000fe20000400000 */
[----:B------:R-:W-:Y:S02]  /*6c80*/  HADD2.F32 R59, -RZ, R61.H0_H0 ;  /* 0x2000003dff3b7230 */ /* 0x000fe40000004100 */
[----:B------:R-:W-:Y:S01]  /*6c90*/  FFMA R19, R39, R56, R19 ;  /* 0x0000003827137223 */ /* 0x000fe20000000013 */
[----:B------:R-:W-:Y:S01]  /*6ca0*/  FMUL R23, R37, R23 ;  /* 0x0000001725177220 */ /* 0x000fe20000400000 */
[C---:B------:R-:W-:Y:S01]  /*6cb0*/  FFMA R16, R39.reuse, R55, R16 ;  /* 0x0000003727107223 */ /* 0x040fe20000000010 */
[C---:B------:R-:W-:Y:S01]  /*6cc0*/  FFMA R17, R39.reuse, R58, R17 ;  /* 0x0000003a27117223 */ /* 0x040fe20000000011 */
        /* <DEDUP_REMOVED lines=8> */
[----:B------:R-:W-:Y:S01]  /*6d50*/  F2FP.F16.E4M3.UNPACK_B R71, R83.H1 ;  /* 0x00000053ff47723e */ /* 0x000fe200030006ff */
        /* <DEDUP_REMOVED lines=14> */
[----:B------:R-:W-:Y:S01]  /*6e40*/  FFMA R31, R39, R68, R31 ;  /* 0x00000044271f7223 */ /* 0x000fe2000000001f */
[----:B------:R-:W-:Y:S01]  /*6e50*/  FMUL R35, R37, R35 ;  /* 0x0000002325237220 */ /* 0x000fe20000400000 */
[----:B------:R-:W-:Y:S01]  /*6e60*/  F2FP.SATFINITE.E4M3.F32.PACK_AB_MERGE_C R106, R15, R14, RZ ;  /* 0x0000000e0f6a723e */ /* 0x000fe200048070ff */
[----:B------:R-:W-:Y:S01]  /*6e70*/  FFMA R28, R39, R67, R28 ;  /* 0x00000043271c7223 */ /* 0x000fe2000000001c */
[----:B------:R-:W-:Y:S01]  /*6e80*/  F2FP.SATFINITE.E4M3.F32.PACK_AB_MERGE_C R107, R19, R18, RZ ;  /* 0x00000012136b723e */ /* 0x000fe200048070ff */
[C---:B------:R-:W-:Y:S01]  /*6e90*/  FFMA R29, R39.reuse, R70, R29 ;  /* 0x00000046271d7223 */ /* 0x040fe2000000001d */
[C---:B------:R-:W-:Y:S01]  /*6ea0*/  FFMA R34, R39.reuse, R69, R34 ;  /* 0x0000004527227223 */ /* 0x040fe20000000022 */
[----:B------:R-:W-:Y:S01]  /*6eb0*/  FFMA R35, R39, R72, R35 ;  /* 0x0000004827237223 */ /* 0x000fe20000000023 */
[----:B------:R-:W-:Y:S02]  /*6ec0*/  F2FP.SATFINITE.E4M3.F32.PACK_AB_MERGE_C R106, R9, R8, R106 ;  /* 0x00000008096a723e */ /* 0x000fe4000480706a */
[----:B------:R-:W-:Y:S02]  /*6ed0*/  F2FP.SATFINITE.E4M3.F32.PACK_AB_MERGE_C R107, R13, R12, R107 ;  /* 0x0000000c0d6b723e */ /* 0x000fe4000480706b */
[----:B------:R-:W-:Y:S02]  /*6ee0*/  F2FP.SATFINITE.E4M3.F32.PACK_AB_MERGE_C R108, R23, R22, RZ ;  /* 0x00000016176c723e */ /* 0x000fe400048070ff */
[----:B------:R-:W-:Y:S01]  /*6ef0*/  F2FP.SATFINITE.E4M3.F32.PACK_AB_MERGE_C R109, R27, R26, RZ ;  /* 0x0000001a1b6d723e */ /* 0x000fe200048070ff */
[----:B------:R1:W-:Y:S01]  /*6f00*/  STS.128 [R112+UR44+0x3200], R104 ;  /* 0x0032006870007988 */ /* 0x0003e20008000c2c */
[----:B------:R-:W-:Y:S02]  /*6f10*/  F2FP.SATFINITE.E4M3.F32.PACK_AB_MERGE_C R113, R31, R30, RZ ;  /* 0x0000001e1f71723e */ /* 0x000fe400048070ff */
[----:B------:R-:W-:Y:S02]  /*6f20*/  F2FP.SATFINITE.E4M3.F32.PACK_AB_MERGE_C R115, R35, R34, RZ ;  /* 0x000000222373723e */ /* 0x000fe400048070ff */
[----:B------:R-:W-:Y:S02]  /*6f30*/  F2FP.SATFINITE.E4M3.F32.PACK_AB_MERGE_C R108, R17, R16, R108 ;  /* 0x00000010116c723e */ /* 0x000fe4000480706c */
[----:B------:R-:W-:Y:S02]  /*6f40*/  F2FP.SATFINITE.E4M3.F32.PACK_AB_MERGE_C R109, R21, R20, R109 ;  /* 0x00000014156d723e */ /* 0x000fe4000480706d */
[----:B------:R-:W-:Y:S02]  /*6f50*/  F2FP.SATFINITE.E4M3.F32.PACK_AB_MERGE_C R110, R25, R24, R113 ;  /* 0x00000018196e723e */ /* 0x000fe40004807071 */
[----:B------:R-:W-:Y:S05]  /*6f60*/  F2FP.SATFINITE.E4M3.F32.PACK_AB_MERGE_C R111, R29, R28, R115 ;  /* 0x0000001c1d6f723e */ /* 0x000fea0004807073 */
[----:B------:R1:W-:Y:S01]  /*6f70*/  STS.128 [R116+0x3210], R108 ;  /* 0x0032106c74007388 */ /* 0x0003e20000000c00 */
[----:B------:R-:W-:Y:S01]  /*6f80*/  @!PT LDS RZ, [RZ] ;  /* 0x00000000fffff984 */ /* 0x000fe20000000800 */
[----:B------:R-:W-:Y:S01]  /*6f90*/  @!PT LDS RZ, [RZ] ;  /* 0x00000000fffff984 */ /* 0x000fe20000000800 */
[----:B------:R-:W-:Y:S01]  /*6fa0*/  @!PT LDS RZ, [RZ] ;  /* 0x00000000fffff984 */ /* 0x000fe20000000800 */
[----:B------:R-:W-:Y:S01]  /*6fb0*/  @!PT LDS RZ, [RZ] ;  /* 0x00000000fffff984 */ /* 0x000fe20000000800 */
[----:B------:R2:W-:Y:S07]  /*6fc0*/  MEMBAR.ALL.CTA ;  /* 0x0000000000007992 */ /* 0x0005ee0000008000 */
[----:B--2---:R-:W2:Y:S02]  /*6fd0*/  FENCE.VIEW.ASYNC.S ;  /* 0x00000000000073c6 */ /* 0x004ea40000000000 */
[----:B--2---:R-:W-:Y:S06]  /*6fe0*/  BAR.SYNC.DEFER_BLOCKING 0x1, 0x80 ;  /* 0x0042000000007b1d */ /* 0x004fec0000010000 */
[----:B------:R-:W-:Y:S05]  /*6ff0*/  @P0 BRA `(.L_x_112) ;  /* 0x00000000001c0947 */ /* 0x000fea0003800000 */
[----:B------:R-:W2:Y:S01]  /*7000*/  LDCU.64 UR8, c[0x0][0x348] ;  /* 0x00006900ff0877ac */ /* 0x000ea20008000a00 */
[----:B------:R-:W-:Y:S01]  /*7010*/  UIADD3 UR48, UPT, UPT, UR44, 0x3200, UR6 ;  /* 0x000032002c307890 */ /* 0x000fe2000fffe006 */
[----:B------:R-:W-:Y:S01]  /*7020*/  UMOV UR51, UR36 ;  /* 0x0000002400337c82 */ /* 0x000fe20008000000 */
[----:B--2---:R-:W-:Y:S04]  /*7030*/  UIADD3 UR4, UP0, UPT, UR8, 0x680, URZ ;  /* 0x0000068008047890 */ /* 0x004fe8000ff1e0ff */
[----:B------:R-:W-:Y:S09]  /*7040*/  UIADD3.X UR5, UPT, UPT, URZ, UR9, URZ, UP0, !UPT ;  /* 0x00000009ff057290 */ /* 0x000ff200087fe4ff */
[----:B------:R2:W-:Y:S02]  /*7050*/  UTMASTG.3D [UR48], [UR4] ;  /* 0x00000030040073b5 */ /* 0x0005e40008010000 */
[----:B--2---:R0:W-:Y:S02]  /*7060*/  UTMACMDFLUSH ;  /* 0x00000000000079b7 */ /* 0x0041e40000000000 */
.L_x_112:
[----:B------:R-:W-:Y:S05]  /*7070*/  BSYNC.RECONVERGENT B0 ;  /* 0x0000000000007941 */ /* 0x000fea0003800200 */
.L_x_111:
[----:B------:R-:W-:Y:S01]  /*7080*/  UIADD3 UR4, UPT, UPT, UR45, 0x1, URZ ;  /* 0x000000012d047890 */ /* 0x000fe2000fffe0ff */
[----:B------:R-:W-:Y:S01]  /*7090*/  ISETP.NE.AND P1, PT, R100, RZ, PT ;  /* 0x000000ff6400720c */ /* 0x000fe20003f25270 */
[----:B------:R-:W-:Y:S01]  /*70a0*/  BSSY.RECONVERGENT B0, `(.L_x_113) ;  /* 0x0000007000007945 */ /* 0x000fe20003800200 */
[----:B------:R-:W-:Y:S01]  /*70b0*/  LEA R5, R92, UR44, 0x3 ;  /* 0x0000002c5c057c11 */ /* 0x000fe2000f8e18ff */
[----:B------:R-:W-:Y:S04]  /*70c0*/  UISETP.NE.AND UP0, UPT, UR4, 0x2, UPT ;  /* 0x000000020400788c */ /* 0x000fe8000bf05270 */
[----:B------:R-:W-:Y:S06]  /*70d0*/  USEL UR45, UR4, URZ, UP0 ;  /* 0x000000ff042d7287 */ /* 0x000fec0008000000 */
[----:B------:R-:W-:Y:S01]  /*70e0*/  @P1 SHF.L.U32 R0, R91, 0x1f, RZ ;  /* 0x0000001f5b001819 */ /* 0x000fe200000006ff */
[----:B------:R-:W-:Y:S05]  /*70f0*/  @P0 BRA `(.L_x_114) ;  /* 0x0000000000040947 */ /* 0x000fea0003800000 */
[----:B------:R-:W-:Y:S04]  /*7100*/  DEPBAR.LE SB0, 0x1 ;  /* 0x000080400000791a */ /* 0x000fe80000000000 */
.L_x_114:
[----:B------:R-:W-:Y:S05]  /*7110*/  BSYNC.RECONVERGENT B0 ;  /* 0x0000000000007941 */ /* 0x000fea0003800200 */
.L_x_113:
[----:B------:R-:W-:Y:S06]  /*7120*/  BAR.SYNC.DEFER_BLOCKING 0x1, 0x80 ;  /* 0x0042000000007b1d */ /* 0x000fec0000010000 */
[----:B------:R-:W2:Y:S01]  /*7130*/  @P1 SYNCS.PHASECHK.TRANS64.TRYWAIT P0, [R5+URZ+0xc0], R0 ;  /* 0x0000c000050015a7 */ /* 0x000ea200080011ff */
[----:B------:R-:W-:Y:S01]  /*7140*/  BSSY B1, `(.L_x_115) ;  /* 0x0000020000017945 */ /* 0x000fe20003800000 */
[----:B--2---:R-:W-:Y:S03]  /*7150*/  @P1 SEL R101, RZ, 0x1, !P0 ;  /* 0x00000001ff651807 */ /* 0x004fe60004000000 */
[----:B------:R-:W-:Y:S05]  /*7160*/  @!P1 BRA `(.L_x_116) ;  /* 0x0000000000749947 */ /* 0x000fea0003800000 */
[----:B------:R-:W-:Y:S01]  /*7170*/  ISETP.NE.AND P1, PT, R102, RZ, PT ;  /* 0x000000ff6600720c */ /* 0x000fe20003f25270 */
[----:B------:R-:W2:Y:S01]  /*7180*/  S2R R0, SR_CgaCtaId ;  /* 0x0000000000007919 */ /* 0x000ea20000008800 */
[----:B------:R-:W-:Y:S01]  /*7190*/  ISETP.NE.AND P0, PT, R101, RZ, PT ;  /* 0x000000ff6500720c */ /* 0x000fe20003f05270 */
[----:B------:R-:W-:Y:S10]  /*71a0*/  BSSY B0, `(.L_x_117) ;  /* 0x0000008000007945 */ /* 0x000ff40003800000 */
[----:B------:R-:W-:Y:S05]  /*71b0*/  @P1 IMAD R3, R92, 0x1000, R73 ;  /* 0x000010005c031824 */ /* 0x000fea00078e0249 */
[----:B------:R-:W-:Y:S05]  /*71c0*/  @P1 IADD3 R6, PT, PT, R3, UR44, RZ ;  /* 0x0000002c03061c10 */ /* 0x000fea000fffe0ff */
[----:B------:R-:W-:Y:S01]  /*71d0*/  @P1 IMAD.IADD R6, R6, 0x1, R103 ;  /* 0x0000000106061824 */ /* 0x000fe200078e0267 */
[----:B------:R-:W-:Y:S06]  /*71e0*/  @P0 BRA `(.L_x_118) ;  /* 0x00000000000c0947 */ /* 0x000fec0003800000 */
[----:B------:R-:W-:Y:S04]  /*71f0*/  SHF.L.U32 R4, R91, 0x1f, RZ ;  /* 0x0000001f5b047819 */ /* 0x000fe800000006ff */
[----:B------:R-:W3:Y:S02]  /*7200*/  SYNCS.PHASECHK.TRANS64.TRYWAIT P0, [R5+URZ+0xc0], R4 ;  /* 0x0000c004050075a7 */ /* 0x000ee400080011ff */
[----:B---3--:R-:W-:Y:S05]  /*7210*/  @!P0 BRA `(.L_x_119) ;  /* 0x0000002800488947 */ /* 0x008fea0003800000 */
.L_x_118:
[----:B------:R-:W-:Y:S05]  /*7220*/  BSYNC B0 ;  /* 0x0000000000007941 */ /* 0x000fea0003800000 */
.L_x_117:
[----:B------:R-:W-:Y:S01]  /*7230*/  ISETP.NE.AND P0, PT, R102, RZ, PT ;  /* 0x000000ff6600720c */ /* 0x000fe20003f05270 */
[----:B---3--:R-:W-:Y:S02]  /*7240*/  VIADD R5, R5, 0xd8 ;  /* 0x000000d805057836 */ /* 0x008fe40000000000 */
[----:B------:R-:W-:Y:S03]  /*7250*/  VIADD R92, R92, 0x1 ;  /* 0x000000015c5c7836 */ /* 0x000fe60000000000 */
[----:B--2---:R-:W-:Y:S07]  /*7260*/  PRMT R0, R0, 0x654, R5 ;  /* 0x0000065400007816 */ /* 0x004fee0000000005 */
[----:B------:R2:W3:Y:S04]  /*7270*/  @P0 LDS.128 R76, [R3+UR44+0x200] ;  /* 0x0002002c034c0984 */ /* 0x0004e80008000c00 */
[----:B------:R2:W4:Y:S01]  /*7280*/  @P0 LDS.128 R80, [R6+0x210] ;  /* 0x0002100006500984 */ /* 0x0005220000000c00 */
        /* <DEDUP_REMOVED lines=10> */
[----:B--23--:R-:W-:Y:S02]  /*7330*/  LOP3.LUT R91, R91, R0, RZ, 0x3c, !PT ;  /* 0x000000005b5b7212 */ /* 0x00cfe400078e3cff */
.L_x_116:
[----:B------:R-:W-:Y:S05]  /*7340*/  BSYNC B1 ;  /* 0x0000000000017941 */ /* 0x000fea0003800000 */
.L_x_115:
[----:B------:R-:W-:Y:S05]  /*7350*/  VIADD R0, R38, 0x40 ;  /* 0x0000004026007836 */ /* 0x000fea0000000000 */
[----:B------:R-:W-:Y:S04]  /*7360*/  SHF.R.U32.HI R0, RZ, 0x15, R0 ;  /* 0x00000015ff007819 */ /* 0x000fe80000011600 */
[----:B------:R-:W-:Y:S11]  /*7370*/  LOP3.LUT P0, RZ, R0, 0x3, R87, 0x48, !PT ;  /* 0x0000000300ff7812 */ /* 0x000ff60007804857 */
[----:B------:R-:W-:Y:S02]  /*7380*/  @!UPT UIADD3 URZ, UPT, UPT, URZ, URZ, URZ ;  /* 0x000000fffffff290 */ /* 0x000fe4000fffe0ff */
[----:B------:R-:W-:Y:S05]  /*7390*/  @!P0 BRA `(.L_x_120) ;  /* 0x0000000000408947 */ /* 0x000fea0003800000 */
[----:B------:R-:W2:Y:S01]  /*73a0*/  LDCU.64 UR8, c[0x4][0x78] ;  /* 0x01000f00ff0877ac */ /* 0x000ea20008000a00 */
[----:B------:R-:W-:Y:S01]  /*73b0*/  MOV R15, 0x0 ;  /* 0x00000000000f7802 */ /* 0x000fe20000000f00 */
[----:B------:R-:W-:Y:S02]  /*73c0*/  HFMA2 R12, -RZ, RZ, 0, 5.9604644775390625e-08 ;  /* 0x00000001ff0c7431 */ /* 0x000fe400000001ff */
[----:B------:R-:W-:Y:S02]  /*73d0*/  IMAD.MOV.U32 R8, RZ, RZ, 0x192 ;  /* 0x00000192ff087424 */ /* 0x000fe400078e00ff */
[----:B------:R-:W-:Y:S01]  /*73e0*/  IMAD.MOV.U32 R13, RZ, RZ, RZ ;  /* 0x000000ffff0d7224 */ /* 0x000fe200078e00ff */
[----:B------:R-:W3:Y:S01]  /*73f0*/  LDCU.64 UR6, c[0x4][0x80] ;  /* 0x01001000ff0677ac */ /* 0x000ee20008000a00 */
[----:B------:R-:W1:Y:S01]  /*7400*/  LDC.64 R14, c[0x4][R15] ;  /* 0x010000000f0e7b82 */ /* 0x000e620000000a00 */
[----:B------:R-:W5:Y:S01]  /*7410*/  LDCU.64 UR4, c[0x4][0x18] ;  /* 0x01000300ff0477ac */ /* 0x000f620008000a00 */
[----:B--2---:R-:W-:Y:S01]  /*7420*/  MOV R5, UR9 ;  /* 0x0000000900057c02 */ /* 0x004fe20008000f00 */
[----:B------:R-:W-:Y:S01]  /*7430*/  IMAD.U32 R4, RZ, RZ, UR8 ;  /* 0x00000008ff047e24 */ /* 0x000fe2000f8e00ff */
[----:B---3--:R-:W-:Y:S01]  /*7440*/  MOV R7, UR7 ;  /* 0x0000000700077c02 */ /* 0x008fe20008000f00 */
[----:B------:R-:W-:Y:S01]  /*7450*/  IMAD.U32 R6, RZ, RZ, UR6 ;  /* 0x00000006ff067e24 */ /* 0x000fe2000f8e00ff */
[----:B-----5:R-:W-:Y:S01]  /*7460*/  MOV R11, UR5 ;  /* 0x00000005000b7c02 */ /* 0x020fe20008000f00 */
[----:B------:R-:W-:Y:S02]  /*7470*/  IMAD.U32 R10, RZ, RZ, UR4 ;  /* 0x00000004ff0a7e24 */ /* 0x000fe4000f8e00ff */
[----:B------:R-:W-:Y:S07]  /*7480*/  LEPC R20, `(.L_x_120) ;  /* 0x000000001014794e */ /* 0x000fee0000000000 */
[----:B-1--4-:R-:W-:Y:S05]  /*7490*/  CALL.ABS.NOINC R14 ;  /* 0x000000000e007343 */ /* 0x012fea0003c00000 */
.L_x_120:
        /* <DEDUP_REMOVED lines=14> */
[----:B------:R-:W-:Y:S01]  /*7580*/  LDTM.16dp32bit_t0_t15.x32 R4, tmem[UR4+0x40] ;  /* 0x00004004000479ee */ /* 0x000fe20008a80000 */
[----:B------:R-:W2:Y:S01]  /*7590*/  LDTM.16dp32bit_t16_t31.x32 R4, tmem[UR4+0x60] ;  /* 0x00006004000479ee */ /* 0x000ea20008aa0000 */
[----:B-1----:R-:W-:Y:S01]  /*75a0*/  LOP3.LUT R112, R73, UR6, RZ, 0xfc, !PT ;  /* 0x0000000649707c12 */ /* 0x002fe2000f8efcff */
[----:B------:R-:W-:Y:S01]  /*75b0*/  HADD2.F32 R46, -RZ, R45.H1_H1 ;  /* 0x3000002dff2e7230 */ /* 0x000fe20000004100 */
[-C--:B------:R-:W-:Y:S01]  /*75c0*/  F2FP.F16.E4M3.UNPACK_B R53, R79.reuse ;  /* 0x0000004fff35723e */ /* 0x080fe200020006ff */
[----:B------:R-:W-:Y:S01]  /*75d0*/  HADD2.F32 R50, -RZ, R49.H1_H1 ;  /* 0x30000031ff327230 */ /* 0x000fe20000004100 */
[----:B------:R-:W-:Y:S01]  /*75e0*/  IADD3 R114, PT, PT, R112, UR44, RZ ;  /* 0x0000002c70727c10 */ /* 0x000fe2000fffe0ff */
[----:B------:R-:W-:Y:S01]  /*75f0*/  HADD2.F32 R44, -RZ, R43.H1_H1 ;  /* 0x3000002bff2c7230 */ /* 0x000fe20000004100 */
[----:B------:R-:W-:Y:S01]  /*7600*/  F2FP.F16.E4M3.UNPACK_B R55, R79.H1 ;  /* 0x0000004fff37723e */ /* 0x000fe200030006ff */
[----:B------:R-:W-:Y:S01]  /*7610*/  HADD2.F32 R43, -RZ, R45.H0_H0 ;  /* 0x2000002dff2b7230 */ /* 0x000fe20000004100 */
[----:B------:R-:W-:Y:S01]  /*7620*/  IADD3 R117, PT, PT, R103, R114, RZ ;  /* 0x0000007267757210 */ /* 0x000fe20007ffe0ff */
[----:B------:R-:W-:Y:S01]  /*7630*/  HADD2.F32 R54, -RZ, R53.H1_H1 ;  /* 0x30000035ff367230 */ /* 0x000fe20000004100 */
[-C--:B----4-:R-:W-:Y:S01]  /*7640*/  F2FP.F16.E4M3.UNPACK_B R57, R80.reuse ;  /* 0x00000050ff39723e */ /* 0x090fe200020006ff */
[--C-:B------:R-:W-:Y:S01]  /*7650*/  HADD2.F32 R45, -RZ, R47.reuse.H0_H0 ;  /* 0x2000002fff2d7230 */ /* 0x100fe20000004100 */
[----:B------:R-:W-:Y:S01]  /*7660*/  F2FP.F16.E4M3.UNPACK_B R59, R80.H1 ;  /* 0x00000050ff3b723e */ /* 0x000fe200030006ff */
[----:B------:R-:W-:Y:S01]  /*7670*/  HADD2.F32 R48, -RZ, R47.H1_H1 ;  /* 0x3000002fff307230 */ /* 0x000fe20000004100 */
[-C--:B------:R-:W-:Y:S01]  /*7680*/  F2FP.F16.E4M3.UNPACK_B R61, R81.reuse ;  /* 0x00000051ff3d723e */ /* 0x080fe200020006ff */
[----:B------:R-:W-:Y:S01]  /*7690*/  HADD2.F32 R47, -RZ, R49.H0_H0 ;  /* 0x20000031ff2f7230 */ /* 0x000fe20000004100 */
[----:B------:R-:W-:Y:S01]  /*76a0*/  F2FP.F16.E4M3.UNPACK_B R63, R81.H1 ;  /* 0x00000051ff3f723e */ /* 0x000fe200030006ff */
[----:B------:R-:W-:Y:S01]  /*76b0*/  HADD2.F32 R58, -RZ, R57.H1_H1 ;  /* 0x30000039ff3a7230 */ /* 0x000fe20000004100 */
[-C--:B------:R-:W-:Y:S01]  /*76c0*/  F2FP.F16.E4M3.UNPACK_B R65, R82.reuse ;  /* 0x00000052ff41723e */ /* 0x080fe200020006ff */
[----:B------:R-:W-:Y:S01]  /*76d0*/  HADD2.F32 R62, -RZ, R61.H1_H1 ;  /* 0x3000003dff3e7230 */ /* 0x000fe20000004100 */
[----:B------:R-:W-:Y:S01]  /*76e0*/  F2FP.F16.E4M3.UNPACK_B R67, R82.H1 ;  /* 0x00000052ff43723e */ /* 0x000fe200030006ff */
[----:B------:R-:W-:Y:S01]  /*76f0*/  HADD2.F32 R49, -RZ, R51.H0_H0 ;  /* 0x20000033ff317230 */ /* 0x000fe20000004100 */
[----:B------:R-:W-:Y:S01]  /*7700*/  F2FP.F16.E4M3.UNPACK_B R69, R83 ;  /* 0x00000053ff45723e */ /* 0x000fe200020006ff */
[C---:B--2---:R-:W-:Y:S01]  /*7710*/  FMUL R0, R37.reuse, R4 ;  /* 0x0000000425007220 */ /* 0x044fe20000400000 */
        /* <DEDUP_REMOVED lines=30> */
[----:B------:R-:W-:Y:S01]  /*7900*/  FFMA R9, R39, R50, R9 ;  /* 0x0000003227097223 */ /* 0x000fe20000000009 */
[----:B------:R-:W-:Y:S01]  /*7910*/  F2FP.SATFINITE.E4M3.F32.PACK_AB_MERGE_C R104, R7, R6, RZ ;  /* 0x000000060768723e */ /* 0x000fe200048070ff */
[----:B------:R-:W-:Y:S01]  /*7920*/  HADD2.F32 R52, -RZ, R51.H1_H1 ;  /* 0x30000033ff347230 */ /* 0x000fe20000004100 */
[----:B------:R-:W-:Y:S01]  /*7930*/  F2FP.SATFINITE.E4M3.F32.PACK_AB_MERGE_C R105, R11, R10, RZ ;  /* 0x0000000a0b69723e */ /* 0x000fe200048070ff */
[----:B------:R-:W-:Y:S01]  /*7940*/  HADD2.F32 R51, -RZ, R53.H0_H0 ;  /* 0x20000035ff337230 */ /* 0x000fe20000004100 */
[----:B------:R-:W-:Y:S01]  /*7950*/  F2FP.SATFINITE.E4M3.F32.PACK_AB_MERGE_C R104, R3, R0, R104 ;  /* 0x000000000368723e */ /* 0x000fe20004807068 */
[----:B------:R-:W-:Y:S01]  /*7960*/  FMUL R14, R37, R14 ;  /* 0x0000000e250e7220 */ /* 0x000fe20000400000 */
[----:B------:R-:W-:Y:S01]  /*7970*/  F2FP.SATFINITE.E4M3.F32.PACK_AB_MERGE_C R105, R5, R4, R105 ;  /* 0x000000040569723e */ /* 0x000fe20004807069 */
[----:B------:R-:W-:Y:S01]  /*7980*/  FMUL R15, R37, R15 ;  /* 0x0000000f250f7220 */ /* 0x000fe20000400000 */
[--C-:B------:R-:W-:Y:S02]  /*7990*/  HADD2.F32 R53, -RZ, R55.reuse.H0_H0 ;  /* 0x20000037ff357230 */ /* 0x100fe40000004100 */
[C---:B------:R-:W-:Y:S01]  /*79a0*/  FFMA R14, R39.reuse, R49, R14 ;  /* 0x00000031270e7223 */ /* 0x040fe2000000000e */
[----:B------:R-:W-:Y:S02]  /*79b0*/  HADD2.F32 R56, -RZ, R55.H1_H1 ;  /* 0x30000037ff387230 */ /* 0x000fe40000004100 */
[C---:B------:R-:W-:Y:S01]  /*79c0*/  FFMA R15, R39.reuse, R52, R15 ;  /* 0x00000034270f7223 */ /* 0x040fe2000000000f */
[C---:B------:R-:W-:Y:S01]  /*79d0*/  FFMA R12, R39.reuse, R51, R12 ;  /* 0x00000033270c7223 */ /* 0x040fe2000000000c */
[----:B------:R-:W-:Y:S01]  /*79e0*/  FFMA R13, R39, R54, R13 ;  /* 0x00000036270d7223 */ /* 0x000fe2000000000d */
[----:B------:R-:W-:Y:S02]  /*79f0*/  HADD2.F32 R55, -RZ, R57.H0_H0 ;  /* 0x20000039ff377230 */ /* 0x000fe40000004100 */
[C---:B------:R-:W-:Y:S01]  /*7a00*/  FMUL R18, R37.reuse, R18 ;  /* 0x0000001225127220 */ /* 0x040fe20000400000 */
[C---:B------:R-:W-:Y:S01]  /*7a10*/  FMUL R19, R37.reuse, R19 ;  /* 0x0000001325137220 */ /* 0x040fe20000400000 */
[--C-:B------:R-:W-:Y:S02]  /*7a20*/  HADD2.F32 R57, -RZ, R59.reuse.H0_H0 ;  /* 0x2000003bff397230 */ /* 0x100fe40000004100 */
[----:B------:R-:W-:Y:S01]  /*7a30*/  FMUL R22, R37, R22 ;  /* 0x0000001625167220 */ /* 0x000fe20000400000 */
[C---:B------:R-:W-:Y:S01]  /*7a40*/  FFMA R18, R39.reuse, R53, R18 ;  /* 0x0000003527127223 */ /* 0x040fe20000000012 */
[----:B------:R-:W-:Y:S02]  /*7a50*/  HADD2.F32 R60, -RZ, R59.H1_H1 ;  /* 0x3000003bff3c7230 */ /* 0x000fe40000004100 */
[----:B------:R-:W-:Y:S01]  /*7a60*/  FFMA R19, R39, R56, R19 ;  /* 0x0000003827137223 */ /* 0x000fe20000000013 */
[----:B------:R-:W-:Y:S02]  /*7a70*/  HADD2.F32 R59, -RZ, R61.H0_H0 ;  /* 0x2000003dff3b7230 */ /* 0x000fe40000004100 */
        /* <DEDUP_REMOVED lines=55> */
[----:B------:R-:W-:Y:S02]  /*7df0*/  UIADD3 UR9, UPT, UPT, UR49, 0x40, URZ ;  /* 0x0000004031097890 */ /* 0x000fe4000fffe0ff */
[----:B------:R-:W-:Y:S02]  /*7e00*/  UIADD3 UR8, UPT, UPT, UR44, 0x3200, UR6 ;  /* 0x000032002c087890 */ /* 0x000fe4000fffe006 */
[----:B--2---:R-:W-:Y:S03]  /*7e10*/  UIADD3 UR4, UP0, UPT, UR10, 0x680, URZ ;  /* 0x000006800a047890 */ /* 0x004fe6000ff1e0ff */
[----:B------:R-:W-:Y:S01]  /*7e20*/  UMOV UR10, UR50 ;  /* 0x00000032000a7c82 */ /* 0x000fe20008000000 */
[----:B------:R-:W-:Y:S03]  /*7e30*/  UIADD3.X UR5, UPT, UPT, URZ, UR11, URZ, UP0, !UPT ;  /* 0x0000000bff057290 */ /* 0x000fe600087fe4ff */
[----:B------:R-:W-:Y:S06]  /*7e40*/  UMOV UR11, UR36 ;  /* 0x00000024000b7c82 */ /* 0x000fec0008000000 */
[----:B------:R2:W-:Y:S02]  /*7e50*/  UTMASTG.3D [UR8], [UR4] ;  /* 0x00000008040073b5 */ /* 0x0005e40008010000 */
[----:B--2---:R0:W-:Y:S02]  /*7e60*/  UTMACMDFLUSH ;  /* 0x00000000000079b7 */ /* 0x0041e40000000000 */
.L_x_122:
[----:B------:R-:W-:Y:S05]  /*7e70*/  BSYNC.RECONVERGENT B0 ;  /* 0x0000000000007941 */ /* 0x000fea0003800200 */
.L_x_121:
        /* <DEDUP_REMOVED lines=9> */
.L_x_124:
[----:B------:R-:W-:Y:S05]  /*7f10*/  BSYNC.RECONVERGENT B0 ;  /* 0x0000000000007941 */ /* 0x000fea0003800200 */
.L_x_123:
        /* <DEDUP_REMOVED lines=16> */
.L_x_128:
[----:B------:R-:W-:Y:S05]  /*8020*/  BSYNC B0 ;  /* 0x0000000000007941 */ /* 0x000fea0003800000 */
.L_x_127:
        /* <DEDUP_REMOVED lines=17> */
.L_x_126:
[----:B------:R-:W-:Y:S05]  /*8140*/  BSYNC B1 ;  /* 0x0000000000017941 */ /* 0x000fea0003800000 */
.L_x_125:
        /* <DEDUP_REMOVED lines=21> */
.L_x_130:
[----:B------:R-:W-:Y:S01]  /*82a0*/  ISETP.NE.AND P0, PT, R96, RZ, PT ;  /* 0x000000ff6000720c */ /* 0x000fe20003f05270 */
[----:B------:R-:W-:Y:S05]  /*82b0*/  WARPSYNC.ALL ;  /* 0x0000000000007948 */ /* 0x000fea0003800000 */
[----:B------:R-:W-:Y:S01]  /*82c0*/  R2UR UR4, R38 ;  /* 0x00000000260472ca */ /* 0x000fe200000e0000 */
[----:B------:R-:W2:Y:S01]  /*82d0*/  S2UR UR7, SR_CgaCtaId ;  /* 0x00000000000779c3 */ /* 0x000ea20000008800 */
[-C--:B------:R-:W-:Y:S01]  /*82e0*/  F2FP.F16.E4M3.UNPACK_B R41, R76.reuse ;  /* 0x0000004cff29723e */ /* 0x080fe200020006ff */
[----:B------:R-:W-:Y:S01]  /*82f0*/  USHF.L.U32 UR5, UR45, 0xc, URZ ;  /* 0x0000000c2d057899 */ /* 0x000fe200080006ff */
[----:B------:R-:W-:Y:S01]  /*8300*/  F2FP.F16.E4M3.UNPACK_B R76, R76.H1 ;  /* 0x0000004cff4c723e */ /* 0x000fe200030006ff */
[----:B------:R-:W-:Y:S01]  /*8310*/  BSSY.RECONVERGENT B0, `(.L_x_131) ;  /* 0x000009d000007945 */ /* 0x000fe20003800200 */
[-C--:B------:R-:W-:Y:S01]  /*8320*/  F2FP.F16.E4M3.UNPACK_B R45, R77.reuse ;  /* 0x0000004dff2d723e */ /* 0x080fe200020006ff */
[--C-:B------:R-:W-:Y:S01]  /*8330*/  HADD2.F32 R40, -RZ, R41.reuse.H0_H0 ;  /* 0x20000029ff287230 */ /* 0x100fe20000004100 */
[----:B------:R-:W-:Y:S01]  /*8340*/  F2FP.F16.E4M3.UNPACK_B R77, R77.H1 ;  /* 0x0000004dff4d723e */ /* 0x000fe200030006ff */
[----:B------:R-:W-:Y:S01]  /*8350*/  HADD2.F32 R42, -RZ, R41.H1_H1 ;  /* 0x30000029ff2a7230 */ /* 0x000fe20000004100 */
[-C--:B------:R-:W-:Y:S01]  /*8360*/  F2FP.F16.E4M3.UNPACK_B R49, R78.reuse ;  /* 0x0000004eff31723e */ /* 0x080fe200020006ff */
[--C-:B------:R-:W-:Y:S01]  /*8370*/  HADD2.F32 R41, -RZ, R76.reuse.H0_H0 ;  /* 0x2000004cff297230 */ /* 0x100fe20000004100 */
[----:B------:R-:W-:Y:S01]  /*8380*/  F2FP.F16.E4M3.UNPACK_B R78, R78.H1 ;  /* 0x0000004eff4e723e */ /* 0x000fe200030006ff */
[----:B------:R-:W-:Y:S01]  /*8390*/  LDTM.16dp32bit_t0_t15.x32 R4, tmem[UR4+0x80] ;  /* 0x00008004000479ee */ /* 0x000fe20008a80000 */
[----:B------:R-:W3:Y:S01]  /*83a0*/  LDTM.16dp32bit_t16_t31.x32 R4, tmem[UR4+0xa0] ;  /* 0x0000a004000479ee */ /* 0x000ee20008aa0000 */
[----:B------:R-:W-:Y:S01]  /*83b0*/  NOP ;  /* 0x0000000000007918 */ /* 0x000fe20000000000 */
[----:B------:R-:W-:Y:S01]  /*83c0*/  LOP3.LUT R71, R73, UR5, RZ, 0xfc, !PT ;  /* 0x0000000549477c12 */ /* 0x000fe2000f8efcff */
[--C-:B------:R-:W-:Y:S01]  /*83d0*/  HADD2.F32 R43, -RZ, R45.reuse.H0_H0 ;  /* 0x2000002dff2b7230 */ /* 0x100fe20000004100 */
[----:B------:R-:W-:Y:S01]  /*83e0*/  R2UR UR6, R99 ;  /* 0x00000000630672ca */ /* 0x000fe200000e0000 */
[----:B------:R-:W-:Y:S01]  /*83f0*/  HADD2.F32 R46, -RZ, R45.H1_H1 ;  /* 0x3000002dff2e7230 */ /* 0x000fe20000004100 */
[----:B------:R-:W-:Y:S01]  /*8400*/  IADD3 R102, PT, PT, R71, UR44, RZ ;  /* 0x0000002c47667c10 */ /* 0x000fe2000fffe0ff */
[--C-:B------:R-:W-:Y:S01]  /*8410*/  HADD2.F32 R47, -RZ, R49.reuse.H0_H0 ;  /* 0x20000031ff2f7230 */ /* 0x100fe20000004100 */
[----:B------:R-:W-:Y:S01]  /*8420*/  F2FP.F16.E4M3.UNPACK_B R53, R79 ;  /* 0x0000004fff35723e */ /* 0x000fe200020006ff */
[----:B------:R-:W-:Y:S01]  /*8430*/  HADD2.F32 R50, -RZ, R49.H1_H1 ;  /* 0x30000031ff327230 */ /* 0x000fe20000004100 */
[----:B------:R-:W-:Y:S01]  /*8440*/  IADD3 R99, PT, PT, R103, R102, RZ ;  /* 0x0000006667637210 */ /* 0x000fe20007ffe0ff */
[----:B------:R-:W-:Y:S01]  /*8450*/  HADD2.F32 R44, -RZ, R76.H1_H1 ;  /* 0x3000004cff2c7230 */ /* 0x000fe20000004100 */
[----:B----4-:R-:W-:Y:S01]  /*8460*/  F2FP.F16.E4M3.UNPACK_B R57, R80 ;  /* 0x00000050ff39723e */ /* 0x010fe200020006ff */
[--C-:B------:R-:W-:Y:S01]  /*8470*/  HADD2.F32 R51, -RZ, R53.reuse.H0_H0 ;  /* 0x20000035ff337230 */ /* 0x100fe20000004100 */
[----:B------:R-:W-:Y:S01]  /*8480*/  F2FP.F16.E4M3.UNPACK_B R61, R81 ;  /* 0x00000051ff3d723e */ /* 0x000fe200020006ff */
[----:B------:R-:W-:Y:S01]  /*8490*/  HADD2.F32 R54, -RZ, R53.H1_H1 ;  /* 0x30000035ff367230 */ /* 0x000fe20000004100 */
[----:B------:R-:W-:Y:S01]  /*84a0*/  F2FP.F16.E4M3.UNPACK_B R65, R82 ;  /* 0x00000052ff41723e */ /* 0x000fe200020006ff */
[----:B------:R-:W-:Y:S01]  /*84b0*/  UIADD3 UR4, UPT, UPT, UR6, 0x140, URZ ;  /* 0x0000014006047890 */ /* 0x000fe2000fffe0ff */
[--C-:B------:R-:W-:Y:S01]  /*84c0*/  HADD2.F32 R55, -RZ, R57.reuse.H0_H0 ;  /* 0x20000039ff377230 */ /* 0x100fe20000004100 */
[----:B------:R-:W-:Y:S01]  /*84d0*/  F2FP.F16.E4M3.UNPACK_B R69, R83 ;  /* 0x00000053ff45723e */ /* 0x000fe200020006ff */
[----:B------:R-:W-:Y:S01]  /*84e0*/  HADD2.F32 R58, -RZ, R57.H1_H1 ;  /* 0x30000039ff3a7230 */ /* 0x000fe20000004100 */
[----:B------:R-:W-:Y:S01]  /*84f0*/  F2FP.F16.E4M3.UNPACK_B R79, R79.H1 ;  /* 0x0000004fff4f723e */ /* 0x000fe200030006ff */
[--C-:B------:R-:W-:Y:S01]  /*8500*/  HADD2.F32 R59, -RZ, R61.reuse.H0_H0 ;  /* 0x2000003dff3b7230 */ /* 0x100fe20000004100 */
[----:B------:R-:W-:Y:S01]  /*8510*/  F2FP.F16.E4M3.UNPACK_B R80, R80.H1 ;  /* 0x00000050ff50723e */ /* 0x000fe200030006ff */
[----:B--2---:R-:W-:Y:S01]  /*8520*/  UPRMT UR4, UR7, 0x654, UR4 ;  /* 0x0000065407047896 */ /* 0x004fe20008000004 */
        /* <DEDUP_REMOVED lines=8> */
[----:B------:R-:W-:Y:S01]  /*85b0*/  SYNCS.ARRIVE.TRANS64.RED.A1T0 RZ, [UR4], RZ ;  /* 0x000000ffffff79a7 */ /* 0x000fe20008100404 */
[C---:B------:R-:W-:Y:S01]  /*85c0*/  FMUL R16, R37.reuse, R16 ;  /* 0x0000001025107220 */ /* 0x040fe20000400000 */
[C---:B------:R-:W-:Y:S01]  /*85d0*/  FMUL R17, R37.reuse, R17 ;  /* 0x0000001125117220 */ /* 0x040fe20000400000 */
[C---:B------:R-:W-:Y:S01]  /*85e0*/  FMUL R0, R37.reuse, R20 ;  /* 0x0000001425007220 */ /* 0x040fe20000400000 */
[C---:B------:R-:W-:Y:S01]  /*85f0*/  FMUL R3, R37.reuse, R21 ;  /* 0x0000001525037220 */ /* 0x040fe20000400000 */
[----:B------:R-:W-:Y:S02]  /*8600*/  HADD2.F32 R62, -RZ, R61.H1_H1 ;  /* 0x3000003dff3e7230 */ /* 0x000fe40000004100 */
[C---:B------:R-:W-:Y:S01]  /*8610*/  FMUL R20, R37.reuse, R24 ;  /* 0x0000001825147220 */ /* 0x040fe20000400000 */
[C---:B------:R-:W-:Y:S01]  /*8620*/  FMUL R21, R37.reuse, R25 ;  /* 0x0000001925157220 */ /* 0x040fe20000400000 */
[--C-:B------:R-:W-:Y:S02]  /*8630*/  HADD2.F32 R63, -RZ, R65.reuse.H0_H0 ;  /* 0x20000041ff3f7230 */ /* 0x100fe40000004100 */
[C---:B------:R-:W-:Y:S01]  /*8640*/  FMUL R24, R37.reuse, R28 ;  /* 0x0000001c25187220 */ /* 0x040fe20000400000 */
[----:B------:R-:W-:Y:S02]  /*8650*/  HADD2.F32 R66, -RZ, R65.H1_H1 ;  /* 0x30000041ff427230 */ /* 0x000fe40000004100 */
[C---:B------:R-:W-:Y:S01]  /*8660*/  FMUL R25, R37.reuse, R29 ;  /* 0x0000001d25197220 */ /* 0x040fe20000400000 */
[--C-:B------:R-:W-:Y:S02]  /*8670*/  HADD2.F32 R67, -RZ, R69.reuse.H0_H0 ;  /* 0x20000045ff437230 */ /* 0x100fe40000004100 */
[C---:B------:R-:W-:Y:S01]  /*8680*/  FMUL R28, R37.reuse, R32 ;  /* 0x00000020251c7220 */ /* 0x040fe20000400000 */
[----:B------:R-:W-:Y:S02]  /*8690*/  HADD2.F32 R70, -RZ, R69.H1_H1 ;  /* 0x30000045ff467230 */ /* 0x000fe40000004100 */
[C---:B------:R-:W-:Y:S01]  /*86a0*/  FMUL R29, R37.reuse, R33 ;  /* 0x00000021251d7220 */ /* 0x040fe20000400000 */
        /* <DEDUP_REMOVED lines=8> */
[C---:B------:R-:W-:Y:S01]  /*8730*/  FFMA R9, R39.reuse, R46, R9 ;  /* 0x0000002e27097223 */ /* 0x040fe20000000009 */
[----:B------:R-:W-:Y:S01]  /*8740*/  FFMA R10, R39, R45, R10 ;  /* 0x0000002d270a7223 */ /* 0x000fe2000000000a */
[----:B------:R-:W-:Y:S01]  /*8750*/  FMUL R11, R37, R11 ;  /* 0x0000000b250b7220 */ /* 0x000fe20000400000 */
[----:B------:R-:W-:Y:S01]  /*8760*/  F2FP.F16.E4M3.UNPACK_B R81, R81.H1 ;  /* 0x00000051ff51723e */ /* 0x000fe200030006ff */
[--C-:B------:R-:W-:Y:S01]  /*8770*/  HADD2.F32 R49, -RZ, R78.reuse.H0_H0 ;  /* 0x2000004eff317230 */ /* 0x100fe20000004100 */
[----:B------:R-:W-:Y:S01]  /*8780*/  F2FP.SATFINITE.E4M3.F32.PACK_AB_MERGE_C R100, R7, R6, RZ ;  /* 0x000000060764723e */ /* 0x000fe200048070ff */
[C---:B------:R-:W-:Y:S01]  /*8790*/  FFMA R11, R39.reuse, R48, R11 ;  /* 0x00000030270b7223 */ /* 0x040fe2000000000b */
[C---:B------:R-:W-:Y:S01]  /*87a0*/  FFMA R12, R39.reuse, R47, R12 ;  /* 0x0000002f270c7223 */ /* 0x040fe2000000000c */
[----:B------:R-:W-:Y:S01]  /*87b0*/  FFMA R13, R39, R50, R13 ;  /* 0x00000032270d7223 */ /* 0x000fe2000000000d */
[----:B------:R-:W-:Y:S01]  /*87c0*/  F2FP.SATFINITE.E4M3.F32.PACK_AB_MERGE_C R100, R5, R4, R100 ;  /* 0x000000040564723e */ /* 0x000fe20004807064 */
[----:B------:R-:W-:Y:S01]  /*87d0*/  HADD2.F32 R52, -RZ, R78.H1_H1 ;  /* 0x3000004eff347230 */ /* 0x000fe20000004100 */
[----:B------:R-:W-:Y:S01]  /*87e0*/  F2FP.SATFINITE.E4M3.F32.PACK_AB_MERGE_C R101, R11, R10, RZ ;  /* 0x0000000a0b65723e */ /* 0x000fe200048070ff */
[C---:B------:R-:W-:Y:S01]  /*87f0*/  FMUL R14, R37.reuse, R14 ;  /* 0x0000000e250e7220 */ /* 0x040fe20000400000 */
[----:B------:R-:W-:Y:S01]  /*8800*/  FMUL R15, R37, R15 ;  /* 0x0000000f250f7220 */ /* 0x000fe20000400000 */
[--C-:B------:R-:W-:Y:S01]  /*8810*/  HADD2.F32 R53, -RZ, R79.reuse.H0_H0 ;  /* 0x2000004fff357230 */ /* 0x100fe20000004100 */
[----:B------:R-:W-:Y:S01]  /*8820*/  F2FP.SATFINITE.E4M3.F32.PACK_AB_MERGE_C R101, R9, R8, R101 ;  /* 0x000000080965723e */ /* 0x000fe20004807065 */
[C---:B------:R-:W-:Y:S01]  /*8830*/  FFMA R14, R39.reuse, R49, R14 ;  /* 0x00000031270e7223 */ /* 0x040fe2000000000e */
[C---:B------:R-:W-:Y:S01]  /*8840*/  FFMA R15, R39.reuse, R52, R15 ;  /* 0x00000034270f7223 */ /* 0x040fe2000000000f */
[C---:B------:R-:W-:Y:S01]  /*8850*/  FFMA R16, R39.reuse, R51, R16 ;  /* 0x0000003327107223 */ /* 0x040fe20000000010 */
[----:B------:R-:W-:Y:S01]  /*8860*/  FFMA R17, R39, R54, R17 ;  /* 0x0000003627117223 */ /* 0x000fe20000000011 */
[----:B------:R-:W-:Y:S02]  /*8870*/  HADD2.F32 R56, -RZ, R79.H1_H1 ;  /* 0x3000004fff387230 */ /* 0x000fe40000004100 */
[C---:B------:R-:W-:Y:S01]  /*8880*/  FMUL R18, R37.reuse, R18 ;  /* 0x0000001225127220 */ /* 0x040fe20000400000 */
[C---:B------:R-:W-:Y:S01]  /*8890*/  FMUL R19, R37.reuse, R19 ;  /* 0x0000001325137220 */ /* 0x040fe20000400000 */
[--C-:B------:R-:W-:Y:S02]  /*88a0*/  HADD2.F32 R57, -RZ, R80.reuse.H0_H0 ;  /* 0x20000050ff397230 */ /* 0x100fe40000004100 */
[----:B------:R-:W-:Y:S01]  /*88b0*/  FMUL R22, R37, R22 ;  /* 0x0000001625167220 */ /* 0x000fe20000400000 */
[C---:B------:R-:W-:Y:S01]  /*88c0*/  FFMA R18, R39.reuse, R53, R18 ;  /* 0x0000003527127223 */ /* 0x040fe20000000012 */
[----:B------:R-:W-:Y:S02]  /*88d0*/  HADD2.F32 R60, -RZ, R80.H1_H1 ;  /* 0x30000050ff3c7230 */ /* 0x000fe40000004100 */
        /* <DEDUP_REMOVED lines=34> */
[----:B------:R-:W-:Y:S01]  /*8b00*/  F2FP.SATFINITE.E4M3.F32.PACK_AB_MERGE_C R102, R13, R12, R102 ;  /* 0x0000000c0d66723e */ /* 0x000fe20004807066 */
[----:B------:R-:W-:Y:S01]  /*8b10*/  UIADD3 UR4, UPT, UPT, UR45, 0x1, URZ ;  /* 0x000000012d047890 */ /* 0x000fe2000fffe0ff */
[----:B------:R-:W-:Y:S02]  /*8b20*/  F2FP.SATFINITE.E4M3.F32.PACK_AB_MERGE_C R103, R17, R16, R103 ;  /* 0x000000101167723e */ /* 0x000fe40004807067 */
[----:B-1----:R-:W-:Y:S02]  /*8b30*/  F2FP.SATFINITE.E4M3.F32.PACK_AB_MERGE_C R104, R23, R22, RZ ;  /* 0x000000161768723e */ /* 0x002fe400048070ff */
        /* <DEDUP_REMOVED lines=26> */
.L_x_132:
[----:B------:R-:W-:Y:S05]  /*8ce0*/  BSYNC.RECONVERGENT B0 ;  /* 0x0000000000007941 */ /* 0x000fea0003800200 */
.L_x_131:
[----:B------:R-:W-:Y:S01]  /*8cf0*/  IADD3 R0, PT, PT, R36, 0x1, RZ ;  /* 0x0000000124007810 */ /* 0x000fe20007ffe0ff */
[----:B------:R-:W-:Y:S04]  /*8d00*/  BSSY.RECONVERGENT B0, `(.L_x_133) ;  /* 0x0000003000007945 */ /* 0x000fe80003800200 */
[----:B------:R-:W-:Y:S05]  /*8d10*/  @P0 BRA `(.L_x_134) ;  /* 0x0000000000040947 */ /* 0x000fea0003800000 */
[----:B------:R-:W-:Y:S04]  /*8d20*/  DEPBAR.LE SB0, 0x1 ;  /* 0x000080400000791a */ /* 0x000fe80000000000 */
.L_x_134:
[----:B------:R-:W-:Y:S05]  /*8d30*/  BSYNC.RECONVERGENT B0 ;  /* 0x0000000000007941 */ /* 0x000fea0003800200 */
.L_x_133:
[----:B------:R-:W-:Y:S01]  /*8d40*/  BAR.SYNC.DEFER_BLOCKING 0x1, 0x80 ;  /* 0x0042000000007b1d */ /* 0x000fe20000010000 */
[----:B------:R-:W-:Y:S01]  /*8d50*/  ISETP.NE.AND P0, PT, R89, 0x2, PT ;  /* 0x000000025900780c */ /* 0x000fe20003f05270 */
[----:B------:R-:W-:Y:S01]  /*8d60*/  UISETP.NE.AND UP1, UPT, UR46, URZ, UPT ;  /* 0x000000ff2e00728c */ /* 0x000fe2000bf25270 */
[----:B------:R-:W-:Y:S01]  /*8d70*/  ISETP.NE.AND P1, PT, R0, 0x4, PT ;  /* 0x000000040000780c */ /* 0x000fe20003f25270 */
[----:B------:R-:W-:Y:S01]  /*8d80*/  UISETP.NE.AND UP0, UPT, UR4, 0x2, UPT ;  /* 0x000000020400788c */ /* 0x000fe2000bf05270 */
[----:B------:R-:W-:Y:S01]  /*8d90*/  SEL R4, RZ, 0x1, P0 ;  /* 0x00000001ff047807 */ /* 0x000fe20000000000 */
[----:B------:R-:W-:Y:S01]  /*8da0*/  UIADD3 UR24, UPT, UPT, UR37, UR62, URZ ;  /* 0x0000003e25187290 */ /* 0x000fe2000fffe0ff */
[----:B------:R-:W-:Y:S01]  /*8db0*/  SEL R3, RZ, 0x1, P1 ;  /* 0x00000001ff037807 */ /* 0x000fe20000800000 */
[----:B------:R-:W-:Y:S01]  /*8dc0*/  UIADD3 UR20, UPT, UPT, UR38, UR63, URZ ;  /* 0x0000003f26147290 */ /* 0x000fe2000fffe0ff */
[----:B------:R-:W-:Y:S01]  /*8dd0*/  LOP3.LUT R93, R93, R4, RZ, 0x3c, !PT ;  /* 0x000000045d5d7212 */ /* 0x000fe200078e3cff */
[----:B------:R-:W-:Y:S01]  /*8de0*/  USEL UR45, UR4, URZ, UP0 ;  /* 0x000000ff042d7287 */ /* 0x000fe20008000000 */
[----:B------:R-:W-:Y:S02]  /*8df0*/  LOP3.LUT R94, R94, R3, RZ, 0x3c, !PT ;  /* 0x000000035e5e7212 */ /* 0x000fe400078e3cff */
[----:B------:R-:W-:Y:S02]  /*8e00*/  SEL R89, R89, RZ, P0 ;  /* 0x000000ff59597207 */ /* 0x000fe40000000000 */
[----:B------:R-:W-:Y:S01]  /*8e10*/  SEL R36, R0, RZ, P1 ;  /* 0x000000ff00247207 */ /* 0x000fe20000800000 */
[----:B------:R-:W-:Y:S01]  /*8e20*/  UMOV UR36, UR59 ;  /* 0x0000003b00247c82 */ /* 0x000fe20008000000 */
[----:B------:R-:W-:Y:S05]  /*8e30*/  BRA.U UP1, `(.L_x_135) ;  /* 0xffffffc501e07547 */ /* 0x000fea000b83ffff */
[----:B------:R-:W-:Y:S05]  /*8e40*/  EXIT ;  /* 0x000000000000794d */ /* 0x000fea0003800000 */
.L_x_25:
[----:B-1----:R1:W3:Y:S02]  /*8e50*/  SYNCS.PHASECHK.TRANS64.TRYWAIT P0, [R0+URZ+0x170], R3 ;  /* 0x00017003000075a7 */ /* 0x0022e400080011ff */
[----:B---3--:R-:W-:Y:S05]  /*8e60*/  @!P0 NANOSLEEP.SYNCS 0x989680 ;  /* 0x009896800000895d */ /* 0x008fea0003900000 */
[----:B------:R-:W3:Y:S02]  /*8e70*/  @!P0 SYNCS.PHASECHK.TRANS64 P0, [R0+URZ+0x170], R3 ;  /* 0x00017003000085a7 */ /* 0x000ee400080010ff */
[----:B---3--:R-:W-:Y:S05]  /*8e80*/  @!P0 BRA `(.L_x_25) ;  /* 0xfffffffc00f08947 */ /* 0x008fea000383ffff */
[----:B------:R-:W-:Y:S05]  /*8e90*/  BRA `(.L_x_136) ;  /* 0xffffff8800c07947 */ /* 0x000fea000383ffff */
.L_x_28:
[----:B-1----:R-:W-:Y:S07]  /*8ea0*/  MOV R0, UR33 ;  /* 0x0000002100007c02 */ /* 0x002fee0008000f00 */
.L_x_137:
[----:B-1----:R1:W3:Y:S02]  /*8eb0*/  SYNCS.PHASECHK.TRANS64.TRYWAIT P0, [R0+URZ+0x60], R3 ;  /* 0x00006003000075a7 */ /* 0x0022e400080011ff */
[----:B---3--:R-:W-:Y:S05]  /*8ec0*/  @!P0 NANOSLEEP.SYNCS 0x989680 ;  /* 0x009896800000895d */ /* 0x008fea0003900000 */
[----:B------:R-:W3:Y:S02]  /*8ed0*/  @!P0 SYNCS.PHASECHK.TRANS64 P0, [R0+URZ+0x60], R3 ;  /* 0x00006003000085a7 */ /* 0x000ee400080010ff */
[----:B---3--:R-:W-:Y:S05]  /*8ee0*/  @!P0 BRA `(.L_x_137) ;  /* 0xfffffffc00f08947 */ /* 0x008fea000383ffff */
[----:B------:R-:W-:Y:S05]  /*8ef0*/  BRA `(.L_x_27) ;  /* 0xffffff8c00007947 */ /* 0x000fea000383ffff */
.L_x_35:
[----:B-1----:R-:W-:Y:S07]  /*8f00*/  MOV R0, UR9 ;  /* 0x0000000900007c02 */ /* 0x002fee0008000f00 */
.L_x_138:
[----:B-1----:R1:W3:Y:S02]  /*8f10*/  SYNCS.PHASECHK.TRANS64.TRYWAIT P0, [R0+URZ+0x60], R3 ;  /* 0x00006003000075a7 */ /* 0x0022e400080011ff */
[----:B---3--:R-:W-:Y:S05]  /*8f20*/  @!P0 NANOSLEEP.SYNCS 0x989680 ;  /* 0x009896800000895d */ /* 0x008fea0003900000 */
[----:B------:R-:W3:Y:S02]  /*8f30*/  @!P0 SYNCS.PHASECHK.TRANS64 P0, [R0+URZ+0x60], R3 ;  /* 0x00006003000085a7 */ /* 0x000ee400080010ff */
[----:B---3--:R-:W-:Y:S05]  /*8f40*/  @!P0 BRA `(.L_x_138) ;  /* 0xfffffffc00f08947 */ /* 0x008fea000383ffff */
[----:B------:R-:W-:Y:S05]  /*8f50*/  BRA `(.L_x_34) ;  /* 0xffffff8c00bc7947 */ /* 0x000fea000383ffff */
.L_x_40:
[----:B-1----:R1:W3:Y:S02]  /*8f60*/  SYNCS.PHASECHK.TRANS64.TRYWAIT P0, [R3+URZ+0x100], R0 ;  /* 0x00010000030075a7 */ /* 0x0022e400080011ff */
[----:B---3--:R-:W-:Y:S05]  /*8f70*/  @!P0 NANOSLEEP.SYNCS 0x989680 ;  /* 0x009896800000895d */ /* 0x008fea0003900000 */
[----:B------:R-:W3:Y:S02]  /*8f80*/  @!P0 SYNCS.PHASECHK.TRANS64 P0, [R3+URZ+0x100], R0 ;  /* 0x00010000030085a7 */ /* 0x000ee400080010ff */
[----:B---3--:R-:W-:Y:S05]  /*8f90*/  @!P0 BRA `(.L_x_40) ;  /* 0xfffffffc00f08947 */ /* 0x008fea000383ffff */
[----:B------:R-:W-:Y:S05]  /*8fa0*/  BRA `(.L_x_139) ;  /* 0xffffff90005c7947 */ /* 0x000fea000383ffff */
.L_x_44:
[----:B-1----:R-:W-:-:S07]  /*8fb0*/  MOV R0, UR4 ;  /* 0x0000000400007c02 */ /* 0x002fce0008000f00 */
.L_x_140:
[----:B-1----:R1:W3:Y:S02]  /*8fc0*/  SYNCS.PHASECHK.TRANS64.TRYWAIT P0, [R0+URZ], R3 ;  /* 0x00000003000075a7 */ /* 0x0022e400080011ff */
[----:B---3--:R-:W-:Y:S05]  /*8fd0*/  @!P0 NANOSLEEP.SYNCS 0x989680 ;  /* 0x009896800000895d */ /* 0x008fea0003900000 */
[----:B------:R-:W3:Y:S02]  /*8fe0*/  @!P0 SYNCS.PHASECHK.TRANS64 P0, [R0+URZ], R3 ;  /* 0x00000003000085a7 */ /* 0x000ee400080010ff */
[----:B---3--:R-:W-:Y:S05]  /*8ff0*/  @!P0 BRA `(.L_x_140) ;  /* 0xfffffffc00f08947 */ /* 0x008fea000383ffff */
[----:B------:R-:W-:Y:S05]  /*9000*/  BRA `(.L_x_141) ;  /* 0xffffff9800007947 */ /* 0x000fea000383ffff */
.L_x_45:
[----:B------:R-:W-:-:S07]  /*9010*/  MOV R0, UR5 ;  /* 0x0000000500007c02 */ /* 0x000fce0008000f00 */
.L_x_142:
[----:B-1----:R1:W3:Y:S02]  /*9020*/  SYNCS.PHASECHK.TRANS64.TRYWAIT P0, [R0+URZ], R3 ;  /* 0x00000003000075a7 */ /* 0x0022e400080011ff */
[----:B---3--:R-:W-:Y:S05]  /*9030*/  @!P0 NANOSLEEP.SYNCS 0x989680 ;  /* 0x009896800000895d */ /* 0x008fea0003900000 */
[----:B------:R-:W3:Y:S02]  /*9040*/  @!P0 SYNCS.PHASECHK.TRANS64 P0, [R0+URZ], R3 ;  /* 0x00000003000085a7 */ /* 0x000ee400080010ff */
[----:B---3--:R-:W-:Y:S05]  /*9050*/  @!P0 BRA `(.L_x_142) ;  /* 0xfffffffc00f08947 */ /* 0x008fea000383ffff */
[----:B------:R-:W-:Y:S05]  /*9060*/  BRA `(.L_x_143) ;  /* 0xffffff98000c7947 */ /* 0x000fea000383ffff */
.L_x_46:
[----:B------:R-:W-:-:S07]  /*9070*/  MOV R0, UR5 ;  /* 0x0000000500007c02 */ /* 0x000fce0008000f00 */
.L_x_144:
[----:B-1----:R1:W3:Y:S02]  /*9080*/  SYNCS.PHASECHK.TRANS64.TRYWAIT P0, [R0+URZ], R3 ;  /* 0x00000003000075a7 */ /* 0x0022e400080011ff */
[----:B---3--:R-:W-:Y:S05]  /*9090*/  @!P0 NANOSLEEP.SYNCS 0x989680 ;  /* 0x009896800000895d */ /* 0x008fea0003900000 */
[----:B------:R-:W3:Y:S02]  /*90a0*/  @!P0 SYNCS.PHASECHK.TRANS64 P0, [R0+URZ], R3 ;  /* 0x00000003000085a7 */ /* 0x000ee400080010ff */
[----:B---3--:R-:W-:Y:S05]  /*90b0*/  @!P0 BRA `(.L_x_144) ;  /* 0xfffffffc00f08947 */ /* 0x008fea000383ffff */
[----:B------:R-:W-:Y:S05]  /*90c0*/  BRA `(.L_x_145) ;  /* 0xffffff9800187947 */ /* 0x000fea000383ffff */
.L_x_47:
[----:B------:R-:W-:-:S07]  /*90d0*/  MOV R0, UR5 ;  /* 0x0000000500007c02 */ /* 0x000fce0008000f00 */
.L_x_146:
[----:B-1----:R1:W3:Y:S02]  /*90e0*/  SYNCS.PHASECHK.TRANS64.TRYWAIT P0, [R0+URZ], R3 ;  /* 0x00000003000075a7 */ /* 0x0022e400080011ff */
[----:B---3--:R-:W-:Y:S05]  /*90f0*/  @!P0 NANOSLEEP.SYNCS 0x989680 ;  /* 0x009896800000895d */ /* 0x008fea0003900000 */
[----:B------:R-:W3:Y:S02]  /*9100*/  @!P0 SYNCS.PHASECHK.TRANS64 P0, [R0+URZ], R3 ;  /* 0x00000003000085a7 */ /* 0x000ee400080010ff */
[----:B---3--:R-:W-:Y:S05]  /*9110*/  @!P0 BRA `(.L_x_146) ;  /* 0xfffffffc00f08947 */ /* 0x008fea000383ffff */
[----:B------:R-:W-:Y:S05]  /*9120*/  BRA `(.L_x_147) ;  /* 0xffffff9800247947 */ /* 0x000fea000383ffff */
.L_x_48:
[----:B------:R-:W-:-:S07]  /*9130*/  MOV R0, UR5 ;  /* 0x0000000500007c02 */ /* 0x000fce0008000f00 */
.L_x_148:
[----:B-1----:R1:W3:Y:S02]  /*9140*/  SYNCS.PHASECHK.TRANS64.TRYWAIT P0, [R0+URZ], R3 ;  /* 0x00000003000075a7 */ /* 0x0022e400080011ff */
[----:B---3--:R-:W-:Y:S05]  /*9150*/  @!P0 NANOSLEEP.SYNCS 0x989680 ;  /* 0x009896800000895d */ /* 0x008fea0003900000 */
[----:B------:R-:W3:Y:S02]  /*9160*/  @!P0 SYNCS.PHASECHK.TRANS64 P0, [R0+URZ], R3 ;  /* 0x00000003000085a7 */ /* 0x000ee400080010ff */
[----:B---3--:R-:W-:Y:S05]  /*9170*/  @!P0 BRA `(.L_x_148) ;  /* 0xfffffffc00f08947 */ /* 0x008fea000383ffff */
[----:B------:R-:W-:Y:S05]  /*9180*/  BRA `(.L_x_149) ;  /* 0xffffff9800307947 */ /* 0x000fea000383ffff */
.L_x_49:
[----:B------:R-:W-:-:S07]  /*9190*/  MOV R0, UR5 ;  /* 0x0000000500007c02 */ /* 0x000fce0008000f00 */
.L_x_150:
[----:B-1----:R1:W3:Y:S02]  /*91a0*/  SYNCS.PHASECHK.TRANS64.TRYWAIT P0, [R0+URZ], R3 ;  /* 0x00000003000075a7 */ /* 0x0022e400080011ff */
[----:B---3--:R-:W-:Y:S05]  /*91b0*/  @!P0 NANOSLEEP.SYNCS 0x989680 ;  /* 0x009896800000895d */ /* 0x008fea0003900000 */
[----:B------:R-:W3:Y:S02]  /*91c0*/  @!P0 SYNCS.PHASECHK.TRANS64 P0, [R0+URZ], R3 ;  /* 0x00000003000085a7 */ /* 0x000ee400080010ff */
[----:B---3--:R-:W-:Y:S05]  /*91d0*/  @!P0 BRA `(.L_x_150) ;  /* 0xfffffffc00f08947 */ /* 0x008fea000383ffff */
[----:B------:R-:W-:Y:S05]  /*91e0*/  BRA `(.L_x_151) ;  /* 0xffffff98003c7947 */ /* 0x000fea000383ffff */
.L_x_50:
[----:B------:R-:W-:-:S07]  /*91f0*/  MOV R0, UR5 ;  /* 0x0000000500007c02 */ /* 0x000fce0008000f00 */
.L_x_152:
[----:B-1----:R1:W3:Y:S02]  /*9200*/  SYNCS.PHASECHK.TRANS64.TRYWAIT P0, [R0+URZ], R3 ;  /* 0x00000003000075a7 */ /* 0x0022e400080011ff */
[----:B---3--:R-:W-:Y:S05]  /*9210*/  @!P0 NANOSLEEP.SYNCS 0x989680 ;  /* 0x009896800000895d */ /* 0x008fea0003900000 */
[----:B------:R-:W3:Y:S02]  /*9220*/  @!P0 SYNCS.PHASECHK.TRANS64 P0, [R0+URZ], R3 ;  /* 0x00000003000085a7 */ /* 0x000ee400080010ff */
[----:B---3--:R-:W-:Y:S05]  /*9230*/  @!P0 BRA `(.L_x_152) ;  /* 0xfffffffc00f08947 */ /* 0x008fea000383ffff */
[----:B------:R-:W-:Y:S05]  /*9240*/  BRA `(.L_x_153) ;  /* 0xffffff9800487947 */ /* 0x000fea000383ffff */
.L_x_51:
[----:B------:R-:W-:-:S07]  /*9250*/  MOV R0, UR5 ;  /* 0x0000000500007c02 */ /* 0x000fce0008000f00 */
.L_x_154:
[----:B-1----:R1:W3:Y:S02]  /*9260*/  SYNCS.PHASECHK.TRANS64.TRYWAIT P0, [R0+URZ], R3 ;  /* 0x00000003000075a7 */ /* 0x0022e400080011ff */
[----:B---3--:R-:W-:Y:S05]  /*9270*/  @!P0 NANOSLEEP.SYNCS 0x989680 ;  /* 0x009896800000895d */ /* 0x008fea0003900000 */
[----:B------:R-:W3:Y:S02]  /*9280*/  @!P0 SYNCS.PHASECHK.TRANS64 P0, [R0+URZ], R3 ;  /* 0x00000003000085a7 */ /* 0x000ee400080010ff */
[----:B---3--:R-:W-:Y:S05]  /*9290*/  @!P0 BRA `(.L_x_154) ;  /* 0xfffffffc00f08947 */ /* 0x008fea000383ffff */
[----:B------:R-:W-:Y:S05]  /*92a0*/  BRA `(.L_x_155) ;  /* 0xffffff9800547947 */ /* 0x000fea000383ffff */
.L_x_52:
[----:B------:R-:W-:-:S07]  /*92b0*/  MOV R0, UR5 ;  /* 0x0000000500007c02 */ /* 0x000fce0008000f00 */
.L_x_156:
[----:B-1----:R1:W3:Y:S02]  /*92c0*/  SYNCS.PHASECHK.TRANS64.TRYWAIT P0, [R0+URZ], R3 ;  /* 0x00000003000075a7 */ /* 0x0022e400080011ff */
[----:B---3--:R-:W-:Y:S05]  /*92d0*/  @!P0 NANOSLEEP.SYNCS 0x989680 ;  /* 0x009896800000895d */ /* 0x008fea0003900000 */
[----:B------:R-:W3:Y:S02]  /*92e0*/  @!P0 SYNCS.PHASECHK.TRANS64 P0, [R0+URZ], R3 ;  /* 0x00000003000085a7 */ /* 0x000ee400080010ff */
[----:B---3--:R-:W-:Y:S05]  /*92f0*/  @!P0 BRA `(.L_x_156) ;  /* 0xfffffffc00f08947 */ /* 0x008fea000383ffff */
[----:B------:R-:W-:Y:S05]  /*9300*/  BRA `(.L_x_157) ;  /* 0xffffff9800607947 */ /* 0x000fea000383ffff */
.L_x_53:
[----:B------:R-:W-:-:S07]  /*9310*/  MOV R0, UR5 ;  /* 0x0000000500007c02 */ /* 0x000fce0008000f00 */
.L_x_158:
[----:B-1----:R1:W3:Y:S02]  /*9320*/  SYNCS.PHASECHK.TRANS64.TRYWAIT P0, [R0+URZ], R3 ;  /* 0x00000003000075a7 */ /* 0x0022e400080011ff */
[----:B---3--:R-:W-:Y:S05]  /*9330*/  @!P0 NANOSLEEP.SYNCS 0x989680 ;  /* 0x009896800000895d */ /* 0x008fea0003900000 */
[----:B------:R-:W3:Y:S02]  /*9340*/  @!P0 SYNCS.PHASECHK.TRANS64 P0, [R0+URZ], R3 ;  /* 0x00000003000085a7 */ /* 0x000ee400080010ff */
[----:B---3--:R-:W-:Y:S05]  /*9350*/  @!P0 BRA `(.L_x_158) ;  /* 0xfffffffc00f08947 */ /* 0x008fea000383ffff */
[----:B------:R-:W-:Y:S05]  /*9360*/  BRA `(.L_x_159) ;  /* 0xffffff98006c7947 */ /* 0x000fea000383ffff */
.L_x_54:
[----:B------:R-:W-:-:S07]  /*9370*/  MOV R0, UR5 ;  /* 0x0000000500007c02 */ /* 0x000fce0008000f00 */
.L_x_160:
[----:B-1----:R1:W3:Y:S02]  /*9380*/  SYNCS.PHASECHK.TRANS64.TRYWAIT P0, [R0+URZ], R3 ;  /* 0x00000003000075a7 */ /* 0x0022e400080011ff */
[----:B---3--:R-:W-:Y:S05]  /*9390*/  @!P0 NANOSLEEP.SYNCS 0x989680 ;  /* 0x009896800000895d */ /* 0x008fea0003900000 */
[----:B------:R-:W3:Y:S02]  /*93a0*/  @!P0 SYNCS.PHASECHK.TRANS64 P0, [R0+URZ], R3 ;  /* 0x00000003000085a7 */ /* 0x000ee400080010ff */
[----:B---3--:R-:W-:Y:S05]  /*93b0*/  @!P0 BRA `(.L_x_160) ;  /* 0xfffffffc00f08947 */ /* 0x008fea000383ffff */
[----:B------:R-:W-:Y:S05]  /*93c0*/  BRA `(.L_x_161) ;  /* 0xffffff9800787947 */ /* 0x000fea000383ffff */
.L_x_57:
[----:B--2---:R2:W3:Y:S02]  /*93d0*/  SYNCS.PHASECHK.TRANS64.TRYWAIT P0, [R2+URZ+0x160], R5 ;  /* 0x00016005020075a7 */ /* 0x0044e400080011ff */
[----:B---3--:R-:W-:Y:S05]  /*93e0*/  @!P0 NANOSLEEP.SYNCS 0x989680 ;  /* 0x009896800000895d */ /* 0x008fea0003900000 */
[----:B------:R-:W3:Y:S02]  /*93f0*/  @!P0 SYNCS.PHASECHK.TRANS64 P0, [R2+URZ+0x160], R5 ;  /* 0x00016005020085a7 */ /* 0x000ee400080010ff */
[----:B---3--:R-:W-:Y:S05]  /*9400*/  @!P0 BRA `(.L_x_57) ;  /* 0xfffffffc00f08947 */ /* 0x008fea000383ffff */
[----:B------:R-:W-:Y:S05]  /*9410*/  BRA `(.L_x_162) ;  /* 0xffffff9800dc7947 */ /* 0x000fea000383ffff */
.L_x_58:
[----:B------:R-:W-:-:S07]  /*9420*/  MOV R2, UR4 ;  /* 0x0000000400027c02 */ /* 0x000fce0008000f00 */
.L_x_163:
[----:B--2---:R2:W3:Y:S02]  /*9430*/  SYNCS.PHASECHK.TRANS64.TRYWAIT P0, [R2+URZ+0x110], R5 ;  /* 0x00011005020075a7 */ /* 0x0044e400080011ff */
[----:B---3--:R-:W-:Y:S05]  /*9440*/  @!P0 NANOSLEEP.SYNCS 0x989680 ;  /* 0x009896800000895d */ /* 0x008fea0003900000 */
[----:B------:R-:W3:Y:S02]  /*9450*/  @!P0 SYNCS.PHASECHK.TRANS64 P0, [R2+URZ+0x110], R5 ;  /* 0x00011005020085a7 */ /* 0x000ee400080010ff */
[----:B---3--:R-:W-:Y:S05]  /*9460*/  @!P0 BRA `(.L_x_163) ;  /* 0xfffffffc00f08947 */ /* 0x008fea000383ffff */
[----:B------:R-:W-:Y:S05]  /*9470*/  BRA `(.L_x_164) ;  /* 0xffffff9800ec7947 */ /* 0x000fea000383ffff */
.L_x_59:
[----:B--2---:R2:W3:Y:S02]  /*9480*/  SYNCS.PHASECHK.TRANS64.TRYWAIT P1, [R2+URZ+0x100], R5 ;  /* 0x00010005020075a7 */ /* 0x0044e400080211ff */
[----:B---3--:R-:W-:Y:S05]  /*9490*/  @!P1 NANOSLEEP.SYNCS 0x989680 ;  /* 0x009896800000995d */ /* 0x008fea0003900000 */
[----:B------:R-:W3:Y:S02]  /*94a0*/  @!P1 SYNCS.PHASECHK.TRANS64 P1, [R2+URZ+0x100], R5 ;  /* 0x00010005020095a7 */ /* 0x000ee400080210ff */
[----:B---3--:R-:W-:Y:S05]  /*94b0*/  @!P1 BRA `(.L_x_59) ;  /* 0xfffffffc00f09947 */ /* 0x008fea000383ffff */
[----:B------:R-:W-:Y:S05]  /*94c0*/  BRA `(.L_x_165) ;  /* 0xffffff9c001c7947 */ /* 0x000fea000383ffff */
.L_x_62:
[----:B------:R-:W-:-:S07]  /*94d0*/  MOV R0, UR4 ;  /* 0x0000000400007c02 */ /* 0x000fce0008000f00 */
.L_x_166:
[----:B--2---:R2:W3:Y:S02]  /*94e0*/  SYNCS.PHASECHK.TRANS64.TRYWAIT P0, [R0+URZ+0x110], R3 ;  /* 0x00011003000075a7 */ /* 0x0044e400080011ff */
[----:B---3--:R-:W-:Y:S05]  /*94f0*/  @!P0 NANOSLEEP.SYNCS 0x989680 ;  /* 0x009896800000895d */ /* 0x008fea0003900000 */
[----:B------:R-:W3:Y:S02]  /*9500*/  @!P0 SYNCS.PHASECHK.TRANS64 P0, [R0+URZ+0x110], R3 ;  /* 0x00011003000085a7 */ /* 0x000ee400080010ff */
[----:B---3--:R-:W-:Y:S05]  /*9510*/  @!P0 BRA `(.L_x_166) ;  /* 0xfffffffc00f08947 */ /* 0x008fea000383ffff */
[----:B------:R-:W-:Y:S05]  /*9520*/  BRA `(.L_x_61) ;  /* 0xffffff9c00707947 */ /* 0x000fea000383ffff */
.L_x_69:
[----:B-1----:R1:W2:Y:S02]  /*9530*/  SYNCS.PHASECHK.TRANS64.TRYWAIT P1, [R0+URZ+0x100], R5 ;  /* 0x00010005000075a7 */ /* 0x0022a400080211ff */
[----:B--2---:R-:W-:Y:S05]  /*9540*/  @!P1 NANOSLEEP.SYNCS 0x989680 ;  /* 0x009896800000995d */ /* 0x004fea0003900000 */
[----:B------:R-:W2:Y:S02]  /*9550*/  @!P1 SYNCS.PHASECHK.TRANS64 P1, [R0+URZ+0x100], R5 ;  /* 0x00010005000095a7 */ /* 0x000ea400080210ff */
[----:B--2---:R-:W-:Y:S05]  /*9560*/  @!P1 BRA `(.L_x_69) ;  /* 0xfffffffc00f09947 */ /* 0x004fea000383ffff */
[----:B------:R-:W-:Y:S05]  /*9570*/  BRA `(.L_x_167) ;  /* 0xffffffa000d87947 */ /* 0x000fea000383ffff */
.L_x_70:
[----:B------:R-:W-:-:S07]  /*9580*/  MOV R3, UR23 ;  /* 0x0000001700037c02 */ /* 0x000fce0008000f00 */
.L_x_168:
[----:B-1----:R1:W2:Y:S02]  /*9590*/  SYNCS.PHASECHK.TRANS64.TRYWAIT P0, [R3+URZ+0x140], R0 ;  /* 0x00014000030075a7 */ /* 0x0022a400080011ff */
[----:B--2---:R-:W-:Y:S05]  /*95a0*/  @!P0 NANOSLEEP.SYNCS 0x989680 ;  /* 0x009896800000895d */ /* 0x004fea0003900000 */
[----:B------:R-:W2:Y:S02]  /*95b0*/  @!P0 SYNCS.PHASECHK.TRANS64 P0, [R3+URZ+0x140], R0 ;  /* 0x00014000030085a7 */ /* 0x000ea400080010ff */
[----:B--2---:R-:W-:Y:S05]  /*95c0*/  @!P0 BRA `(.L_x_168) ;  /* 0xfffffffc00f08947 */ /* 0x004fea000383ffff */
[----:B------:R-:W-:Y:S05]  /*95d0*/  BRA `(.L_x_169) ;  /* 0xffffffa400247947 */ /* 0x000fea000383ffff */
.L_x_73:
[----:B------:R-:W-:Y:S07]  /*95e0*/  MOV R0, UR7 ;  /* 0x0000000700007c02 */ /* 0x000fee0008000f00 */
.L_x_170:
[----:B-1----:R1:W2:Y:S02]  /*95f0*/  SYNCS.PHASECHK.TRANS64.TRYWAIT P0, [R0+URZ], R3 ;  /* 0x00000003000075a7 */ /* 0x0022a400080011ff */
[----:B--2---:R-:W-:Y:S05]  /*9600*/  @!P0 NANOSLEEP.SYNCS 0x989680 ;  /* 0x009896800000895d */ /* 0x004fea0003900000 */
[----:B------:R-:W2:Y:S02]  /*9610*/  @!P0 SYNCS.PHASECHK.TRANS64 P0, [R0+URZ], R3 ;  /* 0x00000003000085a7 */ /* 0x000ea400080010ff */
[----:B--2---:R-:W-:Y:S05]  /*9620*/  @!P0 BRA `(.L_x_170) ;  /* 0xfffffffc00f08947 */ /* 0x004fea000383ffff */
[----:B------:R-:W-:Y:S05]  /*9630*/  BRA `(.L_x_72) ;  /* 0xffffffa400407947 */ /* 0x000fea000383ffff */
.L_x_76:
[----:B------:R-:W-:-:S07]  /*9640*/  MOV R0, UR4 ;  /* 0x0000000400007c02 */ /* 0x000fce0008000f00 */
.L_x_171:
[----:B--2---:R2:W4:Y:S02]  /*9650*/  SYNCS.PHASECHK.TRANS64.TRYWAIT P0, [R0+URZ], R3 ;  /* 0x00000003000075a7 */ /* 0x00452400080011ff */
[----:B----4-:R-:W-:Y:S05]  /*9660*/  @!P0 NANOSLEEP.SYNCS 0x989680 ;  /* 0x009896800000895d */ /* 0x010fea0003900000 */
[----:B------:R-:W4:Y:S02]  /*9670*/  @!P0 SYNCS.PHASECHK.TRANS64 P0, [R0+URZ], R3 ;  /* 0x00000003000085a7 */ /* 0x000f2400080010ff */
[----:B----4-:R-:W-:Y:S05]  /*9680*/  @!P0 BRA `(.L_x_171) ;  /* 0xfffffffc00f08947 */ /* 0x010fea000383ffff */
[----:B------:R-:W-:Y:S05]  /*9690*/  BRA `(.L_x_172) ;  /* 0xffffffa400f47947 */ /* 0x000fea000383ffff */
.L_x_77:
[----:B------:R-:W-:-:S07]  /*96a0*/  MOV R0, UR5 ;  /* 0x0000000500007c02 */ /* 0x000fce0008000f00 */
.L_x_173:
[----:B-1----:R1:W2:Y:S02]  /*96b0*/  SYNCS.PHASECHK.TRANS64.TRYWAIT P0, [R0+URZ], R3 ;  /* 0x00000003000075a7 */ /* 0x0022a400080011ff */
[----:B--2---:R-:W-:Y:S05]  /*96c0*/  @!P0 NANOSLEEP.SYNCS 0x989680 ;  /* 0x009896800000895d */ /* 0x004fea0003900000 */
[----:B------:R-:W2:Y:S02]  /*96d0*/  @!P0 SYNCS.PHASECHK.TRANS64 P0, [R0+URZ], R3 ;  /* 0x00000003000085a7 */ /* 0x000ea400080010ff */
[----:B--2---:R-:W-:Y:S05]  /*96e0*/  @!P0 BRA `(.L_x_173) ;  /* 0xfffffffc00f08947 */ /* 0x004fea000383ffff */
[----:B------:R-:W-:Y:S05]  /*96f0*/  BRA `(.L_x_174) ;  /* 0xffffffa800007947 */ /* 0x000fea000383ffff */
.L_x_78:
[----:B------:R-:W-:-:S07]  /*9700*/  MOV R0, UR5 ;  /* 0x0000000500007c02 */ /* 0x000fce0008000f00 */
.L_x_175:
[----:B-1----:R1:W2:Y:S02]  /*9710*/  SYNCS.PHASECHK.TRANS64.TRYWAIT P0, [R0+URZ], R3 ;  /* 0x00000003000075a7 */ /* 0x0022a400080011ff */
[----:B--2---:R-:W-:Y:S05]  /*9720*/  @!P0 NANOSLEEP.SYNCS 0x989680 ;  /* 0x009896800000895d */ /* 0x004fea0003900000 */
[----:B------:R-:W2:Y:S02]  /*9730*/  @!P0 SYNCS.PHASECHK.TRANS64 P0, [R0+URZ], R3 ;  /* 0x00000003000085a7 */ /* 0x000ea400080010ff */
[----:B--2---:R-:W-:Y:S05]  /*9740*/  @!P0 BRA `(.L_x_175) ;  /* 0xfffffffc00f08947 */ /* 0x004fea000383ffff */
[----:B------:R-:W-:Y:S05]  /*9750*/  BRA `(.L_x_176) ;  /* 0xffffffa8000c7947 */ /* 0x000fea000383ffff */
.L_x_79:
[----:B------:R-:W-:-:S07]  /*9760*/  MOV R0, UR4 ;  /* 0x0000000400007c02 */ /* 0x000fce0008000f00 */
.L_x_177:
[----:B-1----:R1:W2:Y:S02]  /*9770*/  SYNCS.PHASECHK.TRANS64.TRYWAIT P0, [R0+URZ], R3 ;  /* 0x00000003000075a7 */ /* 0x0022a400080011ff */
[----:B--2---:R-:W-:Y:S05]  /*9780*/  @!P0 NANOSLEEP.SYNCS 0x989680 ;  /* 0x009896800000895d */ /* 0x004fea0003900000 */
[----:B------:R-:W2:Y:S02]  /*9790*/  @!P0 SYNCS.PHASECHK.TRANS64 P0, [R0+URZ], R3 ;  /* 0x00000003000085a7 */ /* 0x000ea400080010ff */
[----:B--2---:R-:W-:Y:S05]  /*97a0*/  @!P0 BRA `(.L_x_177) ;  /* 0xfffffffc00f08947 */ /* 0x004fea000383ffff */
[----:B------:R-:W-:Y:S05]  /*97b0*/  BRA `(.L_x_178) ;  /* 0xffffffa800187947 */ /* 0x000fea000383ffff */
.L_x_84:
[----:B-1----:R1:W2:Y:S02]  /*97c0*/  SYNCS.PHASECHK.TRANS64.TRYWAIT P0, [R8+URZ+0x100], R5 ;  /* 0x00010005080075a7 */ /* 0x0022a400080011ff */
[----:B--2---:R-:W-:Y:S05]  /*97d0*/  @!P0 NANOSLEEP.SYNCS 0x989680 ;  /* 0x009896800000895d */ /* 0x004fea0003900000 */
[----:B------:R-:W2:Y:S02]  /*97e0*/  @!P0 SYNCS.PHASECHK.TRANS64 P0, [R8+URZ+0x100], R5 ;  /* 0x00010005080085a7 */ /* 0x000ea400080010ff */
[----:B--2---:R-:W-:Y:S05]  /*97f0*/  @!P0 BRA `(.L_x_84) ;  /* 0xfffffffc00f08947 */ /* 0x004fea000383ffff */
[----:B------:R-:W-:Y:S05]  /*9800*/  BRA `(.L_x_179) ;  /* 0xffffffac00547947 */ /* 0x000fea000383ffff */
.L_x_87:
[----:B------:R-:W-:Y:S07]  /*9810*/  MOV R0, UR21 ;  /* 0x0000001500007c02 */ /* 0x000fee0008000f00 */
.L_x_180:
[----:B-1----:R1:W2:Y:S02]  /*9820*/  SYNCS.PHASECHK.TRANS64.TRYWAIT P1, [R0+URZ+0xf8], R5 ;  /* 0x0000f805000075a7 */ /* 0x0022a400080211ff */
[----:B--2---:R-:W-:Y:S05]  /*9830*/  @!P1 NANOSLEEP.SYNCS 0x989680 ;  /* 0x009896800000995d */ /* 0x004fea0003900000 */
[----:B------:R-:W2:Y:S02]  /*9840*/  @!P1 SYNCS.PHASECHK.TRANS64 P1, [R0+URZ+0xf8], R5 ;  /* 0x0000f805000095a7 */ /* 0x000ea400080210ff */
[----:B--2---:R-:W-:Y:S05]  /*9850*/  @!P1 BRA `(.L_x_180) ;  /* 0xfffffffc00f09947 */ /* 0x004fea000383ffff */
[----:B------:R-:W-:Y:S05]  /*9860*/  BRA `(.L_x_86) ;  /* 0xffffffb000d07947 */ /* 0x000fea000383ffff */
.L_x_90:
[----:B-1----:R-:W-:Y:S07]  /*9870*/  MOV R5, UR21 ;  /* 0x0000001500057c02 */ /* 0x002fee0008000f00 */
.L_x_181:
[----:B-1----:R1:W2:Y:S02]  /*9880*/  SYNCS.PHASECHK.TRANS64.TRYWAIT P0, [R5+URZ+0xd8], R4 ;  /* 0x0000d804050075a7 */ /* 0x0022a400080011ff */
[----:B--2---:R-:W-:Y:S05]  /*9890*/  @!P0 NANOSLEEP.SYNCS 0x989680 ;  /* 0x009896800000895d */ /* 0x004fea0003900000 */
[----:B------:R-:W2:Y:S02]  /*98a0*/  @!P0 SYNCS.PHASECHK.TRANS64 P0, [R5+URZ+0xd8], R4 ;  /* 0x0000d804050085a7 */ /* 0x000ea400080010ff */
[----:B--2---:R-:W-:Y:S05]  /*98b0*/  @!P0 BRA `(.L_x_181) ;  /* 0xfffffffc00f08947 */ /* 0x004fea000383ffff */
[----:B------:R-:W-:Y:S05]  /*98c0*/  BRA `(.L_x_182) ;  /* 0xffffffb400287947 */ /* 0x000fea000383ffff */
.L_x_91:
[----:B------:R-:W-:Y:S07]  /*98d0*/  MOV R5, UR21 ;  /* 0x0000001500057c02 */ /* 0x000fee0008000f00 */
.L_x_183:
[----:B-1----:R1:W2:Y:S02]  /*98e0*/  SYNCS.PHASECHK.TRANS64.TRYWAIT P0, [R5+URZ+0xe0], R4 ;  /* 0x0000e004050075a7 */ /* 0x0022a400080011ff */
[----:B--2---:R-:W-:Y:S05]  /*98f0*/  @!P0 NANOSLEEP.SYNCS 0x989680 ;  /* 0x009896800000895d */ /* 0x004fea0003900000 */
[----:B------:R-:W2:Y:S02]  /*9900*/  @!P0 SYNCS.PHASECHK.TRANS64 P0, [R5+URZ+0xe0], R4 ;  /* 0x0000e004050085a7 */ /* 0x000ea400080010ff */
[----:B--2---:R-:W-:Y:S05]  /*9910*/  @!P0 BRA `(.L_x_183) ;  /* 0xfffffffc00f08947 */ /* 0x004fea000383ffff */
[----:B------:R-:W-:Y:S05]  /*9920*/  BRA `(.L_x_184) ;  /* 0xffffffb400647947 */ /* 0x000fea000383ffff */
.L_x_92:
[----:B-1----:R-:W-:Y:S07]  /*9930*/  MOV R5, UR21 ;  /* 0x0000001500057c02 */ /* 0x002fee0008000f00 */
.L_x_185:
[----:B-1----:R1:W2:Y:S02]  /*9940*/  SYNCS.PHASECHK.TRANS64.TRYWAIT P0, [R5+URZ+0xe8], R4 ;  /* 0x0000e804050075a7 */ /* 0x0022a400080011ff */
[----:B--2---:R-:W-:Y:S05]  /*9950*/  @!P0 NANOSLEEP.SYNCS 0x989680 ;  /* 0x009896800000895d */ /* 0x004fea0003900000 */
[----:B------:R-:W2:Y:S02]  /*9960*/  @!P0 SYNCS.PHASECHK.TRANS64 P0, [R5+URZ+0xe8], R4 ;  /* 0x0000e804050085a7 */ /* 0x000ea400080010ff */
[----:B--2---:R-:W-:Y:S05]  /*9970*/  @!P0 BRA `(.L_x_185) ;  /* 0xfffffffc00f08947 */ /* 0x004fea000383ffff */
[----:B------:R-:W-:Y:S05]  /*9980*/  BRA `(.L_x_186) ;  /* 0xffffffb400ac7947 */ /* 0x000fea000383ffff */
.L_x_94:
[----:B------:R-:W-:-:S07]  /*9990*/  MOV R0, UR21 ;  /* 0x0000001500007c02 */ /* 0x000fce0008000f00 */
.L_x_187:
[----:B-1----:R1:W2:Y:S02]  /*99a0*/  SYNCS.PHASECHK.TRANS64.TRYWAIT P0, [R0+URZ+0xd8], R3 ;  /* 0x0000d803000075a7 */ /* 0x0022a400080011ff */
[----:B--2---:R-:W-:Y:S05]  /*99b0*/  @!P0 NANOSLEEP.SYNCS 0x989680 ;  /* 0x009896800000895d */ /* 0x004fea0003900000 */
[----:B------:R-:W2:Y:S02]  /*99c0*/  @!P0 SYNCS.PHASECHK.TRANS64 P0, [R0+URZ+0xd8], R3 ;  /* 0x0000d803000085a7 */ /* 0x000ea400080010ff */
[----:B--2---:R-:W-:Y:S05]  /*99d0*/  @!P0 BRA `(.L_x_187) ;  /* 0xfffffffc00f08947 */ /* 0x004fea000383ffff */
[----:B------:R-:W-:Y:S05]  /*99e0*/  BRA `(.L_x_188) ;  /* 0xffffffb8001c7947 */ /* 0x000fea000383ffff */
.L_x_95:
[----:B-1----:R-:W-:-:S07]  /*99f0*/  MOV R0, UR21 ;  /* 0x0000001500007c02 */ /* 0x002fce0008000f00 */
.L_x_189:
[----:B-1----:R1:W2:Y:S02]  /*9a00*/  SYNCS.PHASECHK.TRANS64.TRYWAIT P0, [R0+URZ+0xe0], R3 ;  /* 0x0000e003000075a7 */ /* 0x0022a400080011ff */
[----:B--2---:R-:W-:Y:S05]  /*9a10*/  @!P0 NANOSLEEP.SYNCS 0x989680 ;  /* 0x009896800000895d */ /* 0x004fea0003900000 */
[----:B------:R-:W2:Y:S02]  /*9a20*/  @!P0 SYNCS.PHASECHK.TRANS64 P0, [R0+URZ+0xe0], R3 ;  /* 0x0000e003000085a7 */ /* 0x000ea400080010ff */
[----:B--2---:R-:W-:Y:S05]  /*9a30*/  @!P0 BRA `(.L_x_189) ;  /* 0xfffffffc00f08947 */ /* 0x004fea000383ffff */
[----:B------:R-:W-:Y:S05]  /*9a40*/  BRA `(.L_x_190) ;  /* 0xffffffb8000c7947 */ /* 0x000fea000383ffff */
.L_x_97:
[----:B-1----:R1:W2:Y:S02]  /*9a50*/  SYNCS.PHASECHK.TRANS64.TRYWAIT P0, [R8+URZ+0x100], R3 ;  /* 0x00010003080075a7 */ /* 0x0022a400080011ff */
[----:B--2---:R-:W-:Y:S05]  /*9a60*/  @!P0 NANOSLEEP.SYNCS 0x989680 ;  /* 0x009896800000895d */ /* 0x004fea0003900000 */
[----:B------:R-:W2:Y:S02]  /*9a70*/  @!P0 SYNCS.PHASECHK.TRANS64 P0, [R8+URZ+0x100], R3 ;  /* 0x00010003080085a7 */ /* 0x000ea400080010ff */
[----:B--2---:R-:W-:Y:S05]  /*9a80*/  @!P0 BRA `(.L_x_97) ;  /* 0xfffffffc00f08947 */ /* 0x004fea000383ffff */
[----:B------:R-:W-:Y:S05]  /*9a90*/  BRA `(.L_x_191) ;  /* 0xffffffb800dc7947 */ /* 0x000fea000383ffff */
.L_x_107:
[----:B--2---:R2:W1:Y:S02]  /*9aa0*/  SYNCS.PHASECHK.TRANS64.TRYWAIT P1, [R0+URZ+0xc0], R5 ;  /* 0x0000c005000075a7 */ /* 0x00446400080211ff */
[----:B-1----:R-:W-:Y:S05]  /*9ab0*/  @!P1 NANOSLEEP.SYNCS 0x989680 ;  /* 0x009896800000995d */ /* 0x002fea0003900000 */
[----:B------:R-:W1:Y:S02]  /*9ac0*/  @!P1 SYNCS.PHASECHK.TRANS64 P1, [R0+URZ+0xc0], R5 ;  /* 0x0000c005000095a7 */ /* 0x000e6400080210ff */
[----:B-1----:R-:W-:Y:S05]  /*9ad0*/  @!P1 BRA `(.L_x_107) ;  /* 0xfffffffc00f09947 */ /* 0x002fea000383ffff */
[----:B------:R-:W-:Y:S05]  /*9ae0*/  BRA `(.L_x_106) ;  /* 0xffffffc800487947 */ /* 0x000fea000383ffff */
.L_x_109:
[----:B--2---:R2:W4:Y:S02]  /*9af0*/  SYNCS.PHASECHK.TRANS64.TRYWAIT P0, [R99+URZ+0x120], R4 ;  /* 0x00012004630075a7 */ /* 0x00452400080011ff */
[----:B----4-:R-:W-:Y:S05]  /*9b00*/  @!P0 NANOSLEEP.SYNCS 0x989680 ;  /* 0x009896800000895d */ /* 0x010fea0003900000 */
[----:B------:R-:W4:Y:S02]  /*9b10*/  @!P0 SYNCS.PHASECHK.TRANS64 P0, [R99+URZ+0x120], R4 ;  /* 0x00012004630085a7 */ /* 0x000f2400080010ff */
[----:B----4-:R-:W-:Y:S05]  /*9b20*/  @!P0 BRA `(.L_x_109) ;  /* 0xfffffffc00f08947 */ /* 0x010fea000383ffff */
[----:B------:R-:W-:Y:S05]  /*9b30*/  BRA `(.L_x_108) ;  /* 0xffffffc800987947 */ /* 0x000fea000383ffff */
.L_x_119:
[----:B---3--:R3:W4:Y:S02]  /*9b40*/  SYNCS.PHASECHK.TRANS64.TRYWAIT P0, [R5+URZ+0xc0], R4 ;  /* 0x0000c004050075a7 */ /* 0x00872400080011ff */
[----:B----4-:R-:W-:Y:S05]  /*9b50*/  @!P0 NANOSLEEP.SYNCS 0x989680 ;  /* 0x009896800000895d */ /* 0x010fea0003900000 */
[----:B------:R-:W4:Y:S02]  /*9b60*/  @!P0 SYNCS.PHASECHK.TRANS64 P0, [R5+URZ+0xc0], R4 ;  /* 0x0000c004050085a7 */ /* 0x000f2400080010ff */
[----:B----4-:R-:W-:Y:S05]  /*9b70*/  @!P0 BRA `(.L_x_119) ;  /* 0xfffffffc00f08947 */ /* 0x010fea000383ffff */
[----:B------:R-:W-:Y:S05]  /*9b80*/  BRA `(.L_x_118) ;  /* 0xffffffd400a47947 */ /* 0x000fea000383ffff */
.L_x_129:
[----:B---3--:R3:W4:Y:S02]  /*9b90*/  SYNCS.PHASECHK.TRANS64.TRYWAIT P0, [R4+URZ+0xc0], R7 ;  /* 0x0000c007040075a7 */ /* 0x00872400080011ff */
[----:B----4-:R-:W-:Y:S05]  /*9ba0*/  @!P0 NANOSLEEP.SYNCS 0x989680 ;  /* 0x009896800000895d */ /* 0x010fea0003900000 */
[----:B------:R-:W4:Y:S02]  /*9bb0*/  @!P0 SYNCS.PHASECHK.TRANS64 P0, [R4+URZ+0xc0], R7 ;  /* 0x0000c007040085a7 */ /* 0x000f2400080010ff */
[----:B----4-:R-:W-:Y:S05]  /*9bc0*/  @!P0 BRA `(.L_x_129) ;  /* 0xfffffffc00f08947 */ /* 0x010fea000383ffff */
[----:B------:R-:W-:Y:S05]  /*9bd0*/  BRA `(.L_x_128) ;  /* 0xffffffe400107947 */ /* 0x000fea000383ffff */
        .weak           $__internal_0_$__cuda_sm10x_tcgen05_guardrail_trap_col_being_dealloced_not_returned_by_alloc
        .type           $__internal_0_$__cuda_sm10x_tcgen05_guardrail_trap_col_being_dealloced_not_returned_by_alloc,@function
        .size           $__internal_0_$__cuda_sm10x_tcgen05_guardrail_trap_col_being_dealloced_not_returned_by_alloc,($__internal_1_$__cuda_sm10x_tcgen05_guardrail_trap_phase_invalid_during_alloc - $__internal_0_$__cuda_sm10x_tcgen05_guardrail_trap_col_being_dealloced_not_returned_by_alloc)
$__internal_0_$__cuda_sm10x_tcgen05_guardrail_trap_col_being_dealloced_not_returned_by_alloc:
[----:B------:R-:W-:Y:S05]  /*9be0*/  BPT.TRAP 0x1 ;  /* 0x000000040000795c */ /* 0x000fea0000300000 */
[----:B------:R-:W-:-:S04]  /*9bf0*/  HFMA2 R3, -RZ, RZ, 0, 0 ;  /* 0x00000000ff037431 */ /* 0x000fc800000001ff */
[----:B------:R-:W-:Y:S05]  /*9c00*/  RET.REL.NODEC R2 `(_ZN7cutlass13device_kernelINS_4gemm6kernel13GemmUniversalIN4cute5tupleIJiiiiEEENS1_10collective13CollectiveMmaINS1_35MainloopSm100TmaUmmaWarpSpecializedILi12ELi2ELi4ENS5_IJNS4_1CILi2EEENSA_ILi1EEESC_EEEEENS5_IJNSA_ILi64EEENSA_ILi192EEESF_EEENS_12float_e4m3_tENS5_IJlSC_lEEESI_SJ_NS4_8TiledMMAINS4_8MMA_AtomIJNS4_10MMA_TraitsINS4_19SM100_MMA_F8F6F4_SSEJSI_SI_fSF_SG_NS4_17integral_constantINS4_4UMMA5MajorELSQ_0EEESR_NSO_INSP_7ScaleInELSS_0EEEST_EEEEEENS4_6LayoutINS5_IJSC_SC_SC_EEENS5_IJNSA_ILi0EEESY_SY_EEEEENS5_IJNS4_10UnderscoreES11_S11_EEEEENS4_13SM90_TMA_LOADENS4_14ComposedLayoutINS4_7SwizzleILi2ELi4ELi3EEENS4_18smem_ptr_flag_bitsILi8EEENSW_INS5_IJNSA_ILi8EEESF_EEENS5_IJSF_SC_EEEEEEEvNS4_8identityENS4_23SM90_TMA_LOAD_MULTICASTES1E_vS1F_EENS_8epilogue10collective18CollectiveEpilogueINS1I_23Sm100TmaWarpSpecializedILi3ELi2ELi32ELb0ELb0EEEJSH_NS5_IJNSW_ISF_SC_EES1N_EEESI_SJ_SI_SJ_NS1I_6fusion15FusionCallbacksIS1M_NS1P_17LinearCombinationISI_fSI_fLNS_15FloatRoundStyleE2EEESH_S1O_JEEENS4_5SM1004TMEM4LOAD26SM100_TMEM_LOAD_16dp32b32xES14_S1E_NS4_39AutoVectorizingCopyWithAssumedAlignmentILi128EEENS4_14SM90_TMA_STOREES1E_S20_S20_EEEvvEEEEvNT_6ParamsE) ;  /* 0xffffff6002fc7950 */ /* 0x000fea0003c3ffff */
        .weak           $__internal_1_$__cuda_sm10x_tcgen05_guardrail_trap_phase_invalid_during_alloc
        .type           $__internal_1_$__cuda_sm10x_tcgen05_guardrail_trap_phase_invalid_during_alloc,@function
        .size           $__internal_1_$__cuda_sm10x_tcgen05_guardrail_trap_phase_invalid_during_alloc,($__internal_2_$__cuda_sm10x_tcgen05_guardrail_trap_unallocated_columns_being_dealloced - $__internal_1_$__cuda_sm10x_tcgen05_guardrail_trap_phase_invalid_during_alloc)
$__internal_1_$__cuda_sm10x_tcgen05_guardrail_trap_phase_invalid_during_alloc:
[----:B------:R-:W-:Y:S05]  /*9c10*/  BPT.TRAP 0x1 ;  /* 0x000000040000795c */ /* 0x000fea0000300000 */
[----:B------:R-:W-:-:S04]  /*9c20*/  MOV R5, 0x0 ;  /* 0x0000000000057802 */ /* 0x000fc80000000f00 */
[----:B------:R-:W-:Y:S05]  /*9c30*/  RET.REL.NODEC R4 `(_ZN7cutlass13device_kernelINS_4gemm6kernel13GemmUniversalIN4cute5tupleIJiiiiEEENS1_10collective13CollectiveMmaINS1_35MainloopSm100TmaUmmaWarpSpecializedILi12ELi2ELi4ENS5_IJNS4_1CILi2EEENSA_ILi1EEESC_EEEEENS5_IJNSA_ILi64EEENSA_ILi192EEESF_EEENS_12float_e4m3_tENS5_IJlSC_lEEESI_SJ_NS4_8TiledMMAINS4_8MMA_AtomIJNS4_10MMA_TraitsINS4_19SM100_MMA_F8F6F4_SSEJSI_SI_fSF_SG_NS4_17integral_constantINS4_4UMMA5MajorELSQ_0EEESR_NSO_INSP_7ScaleInELSS_0EEEST_EEEEEENS4_6LayoutINS5_IJSC_SC_SC_EEENS5_IJNSA_ILi0EEESY_SY_EEEEENS5_IJNS4_10UnderscoreES11_S11_EEEEENS4_13SM90_TMA_LOADENS4_14ComposedLayoutINS4_7SwizzleILi2ELi4ELi3EEENS4_18smem_ptr_flag_bitsILi8EEENSW_INS5_IJNSA_ILi8EEESF_EEENS5_IJSF_SC_EEEEEEEvNS4_8identityENS4_23SM90_TMA_LOAD_MULTICASTES1E_vS1F_EENS_8epilogue10collective18CollectiveEpilogueINS1I_23Sm100TmaWarpSpecializedILi3ELi2ELi32ELb0ELb0EEEJSH_NS5_IJNSW_ISF_SC_EES1N_EEESI_SJ_SI_SJ_NS1I_6fusion15FusionCallbacksIS1M_NS1P_17LinearCombinationISI_fSI_fLNS_15FloatRoundStyleE2EEESH_S1O_JEEENS4_5SM1004TMEM4LOAD26SM100_TMEM_LOAD_16dp32b32xES14_S1E_NS4_39AutoVectorizingCopyWithAssumedAlignmentILi128EEENS4_14SM90_TMA_STOREES1E_S20_S20_EEEvvEEEEvNT_6ParamsE) ;  /* 0xffffff6004f07950 */ /* 0x000fea0003c3ffff */
        .weak           $__internal_2_$__cuda_sm10x_tcgen05_guardrail_trap_unallocated_columns_being_dealloced
        .type           $__internal_2_$__cuda_sm10x_tcgen05_guardrail_trap_unallocated_columns_being_dealloced,@function
        .size           $__internal_2_$__cuda_sm10x_tcgen05_guardrail_trap_unallocated_columns_being_dealloced,(.L_x_193 - $__internal_2_$__cuda_sm10x_tcgen05_guardrail_trap_unallocated_columns_being_dealloced)
$__internal_2_$__cuda_sm10x_tcgen05_guardrail_trap_unallocated_columns_being_dealloced:
[----:B------:R-:W-:Y:S05]  /*9c40*/  BPT.TRAP 0x1 ;  /* 0x000000040000795c */ /* 0x000fea0000300000 */
[----:B------:R-:W-:-:S04]  /*9c50*/  HFMA2 R3, -RZ, RZ, 0, 0 ;  /* 0x00000000ff037431 */ /* 0x000fc800000001ff */
[----:B------:R-:W-:Y:S05]  /*9c60*/  RET.REL.NODEC R2 `(_ZN7cutlass13device_kernelINS_4gemm6kernel13GemmUniversalIN4cute5tupleIJiiiiEEENS1_10collective13CollectiveMmaINS1_35MainloopSm100TmaUmmaWarpSpecializedILi12ELi2ELi4ENS5_IJNS4_1CILi2EEENSA_ILi1EEESC_EEEEENS5_IJNSA_ILi64EEENSA_ILi192EEESF_EEENS_12float_e4m3_tENS5_IJlSC_lEEESI_SJ_NS4_8TiledMMAINS4_8MMA_AtomIJNS4_10MMA_TraitsINS4_19SM100_MMA_F8F6F4_SSEJSI_SI_fSF_SG_NS4_17integral_constantINS4_4UMMA5MajorELSQ_0EEESR_NSO_INSP_7ScaleInELSS_0EEEST_EEEEEENS4_6LayoutINS5_IJSC_SC_SC_EEENS5_IJNSA_ILi0EEESY_SY_EEEEENS5_IJNS4_10UnderscoreES11_S11_EEEEENS4_13SM90_TMA_LOADENS4_14ComposedLayoutINS4_7SwizzleILi2ELi4ELi3EEENS4_18smem_ptr_flag_bitsILi8EEENSW_INS5_IJNSA_ILi8EEESF_EEENS5_IJSF_SC_EEEEEEEvNS4_8identityENS4_23SM90_TMA_LOAD_MULTICASTES1E_vS1F_EENS_8epilogue10collective18CollectiveEpilogueINS1I_23Sm100TmaWarpSpecializedILi3ELi2ELi32ELb0ELb0EEEJSH_NS5_IJNSW_ISF_SC_EES1N_EEESI_SJ_SI_SJ_NS1I_6fusion15FusionCallbacksIS1M_NS1P_17LinearCombinationISI_fSI_fLNS_15FloatRoundStyleE2EEESH_S1O_JEEENS4_5SM1004TMEM4LOAD26SM100_TMEM_LOAD_16dp32b32xES14_S1E_NS4_39AutoVectorizingCopyWithAssumedAlignmentILi128EEENS4_14SM90_TMA_STOREES1E_S20_S20_EEEvvEEEEvNT_6ParamsE) ;  /* 0xffffff6002e47950 */ /* 0x000fea0003c3ffff */
.L_x_192:
[----:B------:R-:W-:-:S00]  /*9c70*/  BRA `(.L_x_192) ;  /* 0xfffffffc00fc7947 */ /* 0x000fc0000383ffff */
[----:B------:R-:W-:-:S00]  /*9c80*/  NOP ;  /* 0x0000000000007918 */ /* 0x000fc00000000000 */
[----:B------:R-:W-:-:S00]  /*9c90*/  NOP ;  /* 0x0000000000007918 */ /* 0x000fc00000000000 */
[----:B------:R-:W-:-:S00]  /*9ca0*/  NOP ;  /* 0x0000000000007918 */ /* 0x000fc00000000000 */
[----:B------:R-:W-:-:S00]  /*9cb0*/  NOP ;  /* 0x0000000000007918 */ /* 0x000fc00000000000 */
[----:B------:R-:W-:-:S00]  /*9cc0*/  NOP ;  /* 0x0000000000007918 */ /* 0x000fc00000000000 */
[----:B------:R-:W-:-:S00]  /*9cd0*/  NOP ;  /* 0x0000000000007918 */ /* 0x000fc00000000000 */
[----:B------:R-:W-:-:S00]  /*9ce0*/  NOP ;  /* 0x0000000000007918 */ /* 0x000fc00000000000 */
[----:B------:R-:W-:-:S00]  /*9cf0*/  NOP ;  /* 0x0000000000007918 */ /* 0x000fc00000000000 */
.L_x_193:


//--------------------- .nv.global.init           --------------------------
	.section	.nv.global.init,"aw",@progbits
.nv.global.init:
	.type		$str$27,@object
	.size		$str$27,($str$28 - $str$27)
$str$27:
        /*0000*/ 	.byte	0x28, 0x61, 0x64, 0x64, 0x72, 0x65, 0x73, 0x73, 0x20, 0x26, 0x20, 0x6d, 0x61, 0x73, 0x6b, 0x29
        /*0010*/ 	.byte	0x20, 0x3d, 0x3d, 0x20, 0x30, 0x00
	.type		$str$28,@object
	.size		$str$28,($str$26 - $str$28)
$str$28:
        /*0016*/ 	.byte	0x2f, 0x74, 0x6d, 0x70, 0x2f, 0x63, 0x75, 0x74, 0x6c, 0x61, 0x73, 0x73, 0x5f, 0x73, 0x77, 0x65
        /*0026*/ 	.byte	0x65, 0x70, 0x5f, 0x73, 0x72, 0x63, 0x2f, 0x69, 0x6e, 0x63, 0x6c, 0x75, 0x64, 0x65, 0x2f, 0x63
        /*0036*/ 	.byte	0x75, 0x74, 0x65, 0x2f, 0x70, 0x6f, 0x69, 0x6e, 0x74, 0x65, 0x72, 0x5f, 0x66, 0x6c, 0x61, 0x67
        /*0046*/ 	.byte	0x67, 0x65, 0x64, 0x2e, 0x68, 0x70, 0x70, 0x00
	.type		$str$26,@object
	.size		$str$26,($str$25 - $str$26)
$str$26:
        /*004e*/ 	.byte	0x2f, 0x74, 0x6d, 0x70, 0x2f, 0x63, 0x75, 0x74, 0x6c, 0x61, 0x73, 0x73, 0x5f, 0x73, 0x77, 0x65
        /*005e*/ 	.byte	0x65, 0x70, 0x5f, 0x73, 0x72, 0x63, 0x2f, 0x69, 0x6e, 0x63, 0x6c, 0x75, 0x64, 0x65, 0x2f, 0x63
        /*006e*/ 	.byte	0x75, 0x74, 0x65, 0x2f, 0x61, 0x74, 0x6f, 0x6d, 0x2f, 0x63, 0x6f, 0x70, 0x79, 0x5f, 0x74, 0x72
        /*007e*/ 	.byte	0x61, 0x69, 0x74, 0x73, 0x5f, 0x73, 0x6d, 0x31, 0x30, 0x30, 0x2e, 0x68, 0x70, 0x70, 0x00
	.type		$str$25,@object
	.size		$str$25,(__unnamed_1 - $str$25)
$str$25:
        /*008d*/ 	.byte	0x28, 0x28, 0x75, 0x69, 0x6e, 0x74, 0x33, 0x32, 0x5f, 0x74, 0x28, 0x74, 0x68, 0x72, 0x65, 0x61
        /*009d*/ 	.byte	0x64, 0x49, 0x64, 0x78, 0x2e, 0x78, 0x29, 0x20, 0x2f, 0x20, 0x33, 0x32, 0x29, 0x20, 0x25, 0x20
        /*00ad*/ 	.byte	0x34, 0x29, 0x20, 0x3d, 0x3d, 0x20, 0x28, 0x28, 0x28, 0x74, 0x6d, 0x65, 0x6d, 0x5f, 0x61, 0x64
        /*00bd*/ 	.byte	0x64, 0x72, 0x20, 0x3e, 0x3e, 0x20, 0x31, 0x36, 0x29, 0x20, 0x2f, 0x20, 0x33, 0x32, 0x29, 0x20
        /*00cd*/ 	.byte	0x25, 0x20, 0x34, 0x29, 0x00
	.type		__unnamed_1,@object
	.size		__unnamed_1,(__unnamed_2 - __unnamed_1)
__unnamed_1:
        /*00d2*/ 	.byte	0x61, 0x75, 0x74, 0x6f, 0x20, 0x63, 0x75, 0x74, 0x65, 0x3a, 0x3a, 0x61, 0x73, 0x5f, 0x70, 0x6f
        /* <DEDUP_REMOVED lines=24> */
        /*0262*/ 	.byte	0x3c, 0x34, 0x30, 0x39, 0x36, 0x3e, 0x3e, 0x3e, 0x3e, 0x5d, 0x00
	.type		__unnamed_2,@object
	.size		__unnamed_2,(__unnamed_3 - __unnamed_2)
__unnamed_2:
        /* <DEDUP_REMOVED lines=26> */
	.type		__unnamed_3,@object
	.size		__unnamed_3,(.L_3 - __unnamed_3)
__unnamed_3:
        /* <DEDUP_REMOVED lines=40> */
        /*0688*/ 	.byte	0x74, 0x65, 0x3a, 0x3a, 0x43, 0x3c, 0x30, 0x3e, 0x3e, 0x3e, 0x3e, 0x5d, 0x00
.L_3:


//--------------------- .nv.shared._ZN7cutlass13device_kernelINS_4gemm6kernel13GemmUniversalIN4cute5tupleIJiiiiEEENS1_10collective13CollectiveMmaINS1_35MainloopSm100TmaUmmaWarpSpecializedILi12ELi2ELi4ENS5_IJNS4_1CILi2EEENSA_ILi1EEESC_EEEEENS5_IJNSA_ILi64EEENSA_ILi192EEESF_EEENS_12float_e4m3_tENS5_IJlSC_lEEESI_SJ_NS4_8TiledMMAINS4_8MMA_AtomIJNS4_10MMA_TraitsINS4_19SM100_MMA_F8F6F4_SSEJSI_SI_fSF_SG_NS4_17integral_constantINS4_4UMMA5MajorELSQ_0EEESR_NSO_INSP_7ScaleInELSS_0EEEST_EEEEEENS4_6LayoutINS5_IJSC_SC_SC_EEENS5_IJNSA_ILi0EEESY_SY_EEEEENS5_IJNS4_10UnderscoreES11_S11_EEEEENS4_13SM90_TMA_LOADENS4_14ComposedLayoutINS4_7SwizzleILi2ELi4ELi3EEENS4_18smem_ptr_flag_bitsILi8EEENSW_INS5_IJNSA_ILi8EEESF_EEENS5_IJSF_SC_EEEEEEEvNS4_8identityENS4_23SM90_TMA_LOAD_MULTICASTES1E_vS1F_EENS_8epilogue10collective18CollectiveEpilogueINS1I_23Sm100TmaWarpSpecializedILi3ELi2ELi32ELb0ELb0EEEJSH_NS5_IJNSW_ISF_SC_EES1N_EEESI_SJ_SI_SJ_NS1I_6fusion15FusionCallbacksIS1M_NS1P_17LinearCombinationISI_fSI_fLNS_15FloatRoundStyleE2EEESH_S1O_JEEENS4_5SM1004TMEM4LOAD26SM100_TMEM_LOAD_16dp32b32xES14_S1E_NS4_39AutoVectorizingCopyWithAssumedAlignmentILi128EEENS4_14SM90_TMA_STOREES1E_S20_S20_EEEvvEEEEvNT_6ParamsE --------------------------
	.section	.nv.shared._ZN7cutlass13device_kernelINS_4gemm6kernel13GemmUniversalIN4cute5tupleIJiiiiEEENS1_10collective13CollectiveMmaINS1_35MainloopSm100TmaUmmaWarpSpecializedILi12ELi2ELi4ENS5_IJNS4_1CILi2EEENSA_ILi1EEESC_EEEEENS5_IJNSA_ILi64EEENSA_ILi192EEESF_EEENS_12float_e4m3_tENS5_IJlSC_lEEESI_SJ_NS4_8TiledMMAINS4_8MMA_AtomIJNS4_10MMA_TraitsINS4_19SM100_MMA_F8F6F4_SSEJSI_SI_fSF_SG_NS4_17integral_constantINS4_4UMMA5MajorELSQ_0EEESR_NSO_INSP_7ScaleInELSS_0EEEST_EEEEEENS4_6LayoutINS5_IJSC_SC_SC_EEENS5_IJNSA_ILi0EEESY_SY_EEEEENS5_IJNS4_10UnderscoreES11_S11_EEEEENS4_13SM90_TMA_LOADENS4_14ComposedLayoutINS4_7SwizzleILi2ELi4ELi3EEENS4_18smem_ptr_flag_bitsILi8EEENSW_INS5_IJNSA_ILi8EEESF_EEENS5_IJSF_SC_EEEEEEEvNS4_8identityENS4_23SM90_TMA_LOAD_MULTICASTES1E_vS1F_EENS_8epilogue10collective18CollectiveEpilogueINS1I_23Sm100TmaWarpSpecializedILi3ELi2ELi32ELb0ELb0EEEJSH_NS5_IJNSW_ISF_SC_EES1N_EEESI_SJ_SI_SJ_NS1I_6fusion15FusionCallbacksIS1M_NS1P_17LinearCombinationISI_fSI_fLNS_15FloatRoundStyleE2EEESH_S1O_JEEENS4_5SM1004TMEM4LOAD26SM100_TMEM_LOAD_16dp32b32xES14_S1E_NS4_39AutoVectorizingCopyWithAssumedAlignmentILi128EEENS4_14SM90_TMA_STOREES1E_S20_S20_EEEvvEEEEvNT_6ParamsE,"aw",@nobits
	.sectionflags	@""
	.align	16
	.zero		1024


//--------------------- .nv.shared.reserved.0     --------------------------
	.section	.nv.shared.reserved.0,"aw",@nobits
	.weak		__nv_reservedSMEM_offset_0_alias
	.size		__nv_reservedSMEM_offset_0_alias, 0, 64
	.other		__nv_reservedSMEM_offset_0_alias,@"STO_CUDA_RESERVED_SHARED STV_DEFAULT"
__nv_reservedSMEM_offset_0_alias:
	.zero		0
.nv.shared.reserved.0:
	.zero		64
	.weak		__nv_reservedSMEM_tcgen05_partition
	.type		__nv_reservedSMEM_tcgen05_partition,@object
	.size		__nv_reservedSMEM_tcgen05_partition,(.L_0 - __nv_reservedSMEM_tcgen05_partition)
__nv_reservedSMEM_tcgen05_partition:
	.zero		32
.L_0:


//--------------------- .nv.global                --------------------------
	.section	.nv.global,"aw",@nobits
.nv.global:
	.type		_ZN40_INTERNAL_f939a8c3_4_k_cu_33264b42_195414cute1_E,@object
	.size		_ZN40_INTERNAL_f939a8c3_4_k_cu_33264b42_195414cute1_E,(_ZN40_INTERNAL_f939a8c3_4_k_cu_33264b42_195414cuda3std3__45__cpo6cbeginE - _ZN40_INTERNAL_f939a8c3_4_k_cu_33264b42_195414cute1_E)
_ZN40_INTERNAL_f939a8c3_4_k_cu_33264b42_195414cute1_E:
	.zero		1
	.type		_ZN40_INTERNAL_f939a8c3_4_k_cu_33264b42_195414cuda3std3__45__cpo6cbeginE,@object
	.size		_ZN40_INTERNAL_f939a8c3_4_k_cu_33264b42_195414cuda3std3__45__cpo6cbeginE,(_ZN40_INTERNAL_f939a8c3_4_k_cu_33264b42_195414cuda3std3__48in_placeE - _ZN40_INTERNAL_f939a8c3_4_k_cu_33264b42_195414cuda3std3__45__cpo6cbeginE)
_ZN40_INTERNAL_f939a8c3_4_k_cu_33264b42_195414cuda3std3__45__cpo6cbeginE:
	.zero		1
	.type		_ZN40_INTERNAL_f939a8c3_4_k_cu_33264b42_195414cuda3std3__48in_placeE,@object
	.size		_ZN40_INTERNAL_f939a8c3_4_k_cu_33264b42_195414cuda3std3__48in_placeE,(_ZN40_INTERNAL_f939a8c3_4_k_cu_33264b42_195414cuda3std6ranges3__45__cpo9iter_moveE - _ZN40_INTERNAL_f939a8c3_4_k_cu_33264b42_195414cuda3std3__48in_placeE)
_ZN40_INTERNAL_f939a8c3_4_k_cu_33264b42_195414cuda3std3__48in_placeE:
	.zero		1
	.type		_ZN40_INTERNAL_f939a8c3_4_k_cu_33264b42_195414cuda3std6ranges3__45__cpo9iter_moveE,@object
	.size		_ZN40_INTERNAL_f939a8c3_4_k_cu_33264b42_195414cuda3std6ranges3__45__cpo9iter_moveE,(_ZN40_INTERNAL_f939a8c3_4_k_cu_33264b42_195414cuda3std3__45__cpo5beginE - _ZN40_INTERNAL_f939a8c3_4_k_cu_33264b42_195414cuda3std6ranges3__45__cpo9iter_moveE)
_ZN40_INTERNAL_f939a8c3_4_k_cu_33264b42_195414cuda3std6ranges3__45__cpo9iter_moveE:
	.zero		1
	.type		_ZN40_INTERNAL_f939a8c3_4_k_cu_33264b42_195414cuda3std3__45__cpo5beginE,@object
	.size		_ZN40_INTERNAL_f939a8c3_4_k_cu_33264b42_195414cuda3std3__45__cpo5beginE,(_ZN40_INTERNAL_f939a8c3_4_k_cu_33264b42_195414cuda3std3__442_GLOBAL__N__f939a8c3_4_k_cu_33264b42_195416ignoreE - _ZN40_INTERNAL_f939a8c3_4_k_cu_33264b42_195414cuda3std3__45__cpo5beginE)
_ZN40_INTERNAL_f939a8c3_4_k_cu_33264b42_195414cuda3std3__45__cpo5beginE:
	.zero		1
	.type		_ZN40_INTERNAL_f939a8c3_4_k_cu_33264b42_195414cuda3std3__442_GLOBAL__N__f939a8c3_4_k_cu_33264b42_195416ignoreE,@object
	.size		_ZN40_INTERNAL_f939a8c3_4_k_cu_33264b42_195414cuda3std3__442_GLOBAL__N__f939a8c3_4_k_cu_33264b42_195416ignoreE,(_ZN40_INTERNAL_f939a8c3_4_k_cu_33264b42_195414cute7productE - _ZN40_INTERNAL_f939a8c3_4_k_cu_33264b42_195414cuda3std3__442_GLOBAL__N__f939a8c3_4_k_cu_33264b42_195416ignoreE)
_ZN40_INTERNAL_f939a8c3_4_k_cu_33264b42_195414cuda3std3__442_GLOBAL__N__f939a8c3_4_k_cu_33264b42_195416ignoreE:
	.zero		1
	.type		_ZN40_INTERNAL_f939a8c3_4_k_cu_33264b42_195414cute7productE,@object
	.size		_ZN40_INTERNAL_f939a8c3_4_k_cu_33264b42_195414cute7productE,(_ZN40_INTERNAL_f939a8c3_4_k_cu_33264b42_195414cuda3std3__45__cpo3endE - _ZN40_INTERNAL_f939a8c3_4_k_cu_33264b42_195414cute7productE)
_ZN40_INTERNAL_f939a8c3_4_k_cu_33264b42_195414cute7productE:
	.zero		1
	.type		_ZN40_INTERNAL_f939a8c3_4_k_cu_33264b42_195414cuda3std3__45__cpo3endE,@object
	.size		_ZN40_INTERNAL_f939a8c3_4_k_cu_33264b42_195414cuda3std3__45__cpo3endE,(_ZN40_INTERNAL_f939a8c3_4_k_cu_33264b42_195414cuda3std3__419piecewise_constructE - _ZN40_INTERNAL_f939a8c3_4_k_cu_33264b42_195414cuda3std3__45__cpo3endE)
_ZN40_INTERNAL_f939a8c3_4_k_cu_33264b42_195414cuda3std3__45__cpo3endE:
	.zero		1
	.type		_ZN40_INTERNAL_f939a8c3_4_k_cu_33264b42_195414cuda3std3__419piecewise_constructE,@object
	.size		_ZN40_INTERNAL_f939a8c3_4_k_cu_33264b42_195414cuda3std3__419piecewise_constructE,(_ZN40_INTERNAL_f939a8c3_4_k_cu_33264b42_195414cuda3std3__45__cpo4cendE - _ZN40_INTERNAL_f939a8c3_4_k_cu_33264b42_195414cuda3std3__419piecewise_constructE)
_ZN40_INTERNAL_f939a8c3_4_k_cu_33264b42_195414cuda3std3__419piecewise_constructE:
	.zero		1
	.type		_ZN40_INTERNAL_f939a8c3_4_k_cu_33264b42_195414cuda3std3__45__cpo4cendE,@object
	.size		_ZN40_INTERNAL_f939a8c3_4_k_cu_33264b42_195414cuda3std3__45__cpo4cendE,(_ZN40_INTERNAL_f939a8c3_4_k_cu_33264b42_195414cuda3std6ranges3__45__cpo4swapE - _ZN40_INTERNAL_f939a8c3_4_k_cu_33264b42_195414cuda3std3__45__cpo4cendE)
_ZN40_INTERNAL_f939a8c3_4_k_cu_33264b42_195414cuda3std3__45__cpo4cendE:
	.zero		1
	.type		_ZN40_INTERNAL_f939a8c3_4_k_cu_33264b42_195414cuda3std6ranges3__45__cpo4swapE,@object
	.size		_ZN40_INTERNAL_f939a8c3_4_k_cu_33264b42_195414cuda3std6ranges3__45__cpo4swapE,(.L_11 - _ZN40_INTERNAL_f939a8c3_4_k_cu_33264b42_195414cuda3std6ranges3__45__cpo4swapE)
_ZN40_INTERNAL_f939a8c3_4_k_cu_33264b42_195414cuda3std6ranges3__45__cpo4swapE:
	.zero		1
.L_11:


//--------------------- .nv.constant0._ZN7cutlass13device_kernelINS_4gemm6kernel13GemmUniversalIN4cute5tupleIJiiiiEEENS1_10collective13CollectiveMmaINS1_35MainloopSm100TmaUmmaWarpSpecializedILi12ELi2ELi4ENS5_IJNS4_1CILi2EEENSA_ILi1EEESC_EEEEENS5_IJNSA_ILi64EEENSA_ILi192EEESF_EEENS_12float_e4m3_tENS5_IJlSC_lEEESI_SJ_NS4_8TiledMMAINS4_8MMA_AtomIJNS4_10MMA_TraitsINS4_19SM100_MMA_F8F6F4_SSEJSI_SI_fSF_SG_NS4_17integral_constantINS4_4UMMA5MajorELSQ_0EEESR_NSO_INSP_7ScaleInELSS_0EEEST_EEEEEENS4_6LayoutINS5_IJSC_SC_SC_EEENS5_IJNSA_ILi0EEESY_SY_EEEEENS5_IJNS4_10UnderscoreES11_S11_EEEEENS4_13SM90_TMA_LOADENS4_14ComposedLayoutINS4_7SwizzleILi2ELi4ELi3EEENS4_18smem_ptr_flag_bitsILi8EEENSW_INS5_IJNSA_ILi8EEESF_EEENS5_IJSF_SC_EEEEEEEvNS4_8identityENS4_23SM90_TMA_LOAD_MULTICASTES1E_vS1F_EENS_8epilogue10collective18CollectiveEpilogueINS1I_23Sm100TmaWarpSpecializedILi3ELi2ELi32ELb0ELb0EEEJSH_NS5_IJNSW_ISF_SC_EES1N_EEESI_SJ_SI_SJ_NS1I_6fusion15FusionCallbacksIS1M_NS1P_17LinearCombinationISI_fSI_fLNS_15FloatRoundStyleE2EEESH_S1O_JEEENS4_5SM1004TMEM4LOAD26SM100_TMEM_LOAD_16dp32b32xES14_S1E_NS4_39AutoVectorizingCopyWithAssumedAlignmentILi128EEENS4_14SM90_TMA_STOREES1E_S20_S20_EEEvvEEEEvNT_6ParamsE --------------------------
	.section	.nv.constant0._ZN7cutlass13device_kernelINS_4gemm6kernel13GemmUniversalIN4cute5tupleIJiiiiEEENS1_10collective13CollectiveMmaINS1_35MainloopSm100TmaUmmaWarpSpecializedILi12ELi2ELi4ENS5_IJNS4_1CILi2EEENSA_ILi1EEESC_EEEEENS5_IJNSA_ILi64EEENSA_ILi192EEESF_EEENS_12float_e4m3_tENS5_IJlSC_lEEESI_SJ_NS4_8TiledMMAINS4_8MMA_AtomIJNS4_10MMA_TraitsINS4_19SM100_MMA_F8F6F4_SSEJSI_SI_fSF_SG_NS4_17integral_constantINS4_4UMMA5MajorELSQ_0EEESR_NSO_INSP_7ScaleInELSS_0EEEST_EEEEEENS4_6LayoutINS5_IJSC_SC_SC_EEENS5_IJNSA_ILi0EEESY_SY_EEEEENS5_IJNS4_10UnderscoreES11_S11_EEEEENS4_13SM90_TMA_LOADENS4_14ComposedLayoutINS4_7SwizzleILi2ELi4ELi3EEENS4_18smem_ptr_flag_bitsILi8EEENSW_INS5_IJNSA_ILi8EEESF_EEENS5_IJSF_SC_EEEEEEEvNS4_8identityENS4_23SM90_TMA_LOAD_MULTICASTES1E_vS1F_EENS_8epilogue10collective18CollectiveEpilogueINS1I_23Sm100TmaWarpSpecializedILi3ELi2ELi32ELb0ELb0EEEJSH_NS5_IJNSW_ISF_SC_EES1N_EEESI_SJ_SI_SJ_NS1I_6fusion15FusionCallbacksIS1M_NS1P_17LinearCombinationISI_fSI_fLNS_15FloatRoundStyleE2EEESH_S1O_JEEENS4_5SM1004TMEM4LOAD26SM100_TMEM_LOAD_16dp32b32xES14_S1E_NS4_39AutoVectorizingCopyWithAssumedAlignmentILi128EEENS4_14SM90_TMA_STOREES1E_S20_S20_EEEvvEEEEvNT_6ParamsE,"a",@progbits
	.sectionflags	@""
	.align	4
.nv.constant0._ZN7cutlass13device_kernelINS_4gemm6kernel13GemmUniversalIN4cute5tupleIJiiiiEEENS1_10collective13CollectiveMmaINS1_35MainloopSm100TmaUmmaWarpSpecializedILi12ELi2ELi4ENS5_IJNS4_1CILi2EEENSA_ILi1EEESC_EEEEENS5_IJNSA_ILi64EEENSA_ILi192EEESF_EEENS_12float_e4m3_tENS5_IJlSC_lEEESI_SJ_NS4_8TiledMMAINS4_8MMA_AtomIJNS4_10MMA_TraitsINS4_19SM100_MMA_F8F6F4_SSEJSI_SI_fSF_SG_NS4_17integral_constantINS4_4UMMA5MajorELSQ_0EEESR_NSO_INSP_7ScaleInELSS_0EEEST_EEEEEENS4_6LayoutINS5_IJSC_SC_SC_EEENS5_IJNSA_ILi0EEESY_SY_EEEEENS5_IJNS4_10UnderscoreES11_S11_EEEEENS4_13SM90_TMA_LOADENS4_14ComposedLayoutINS4_7SwizzleILi2ELi4ELi3EEENS4_18smem_ptr_flag_bitsILi8EEENSW_INS5_IJNSA_ILi8EEESF_EEENS5_IJSF_SC_EEEEEEEvNS4_8identityENS4_23SM90_TMA_LOAD_MULTICASTES1E_vS1F_EENS_8epilogue10collective18CollectiveEpilogueINS1I_23Sm100TmaWarpSpecializedILi3ELi2ELi32ELb0ELb0EEEJSH_NS5_IJNSW_ISF_SC_EES1N_EEESI_SJ_SI_SJ_NS1I_6fusion15FusionCallbacksIS1M_NS1P_17LinearCombinationISI_fSI_fLNS_15FloatRoundStyleE2EEESH_S1O_JEEENS4_5SM1004TMEM4LOAD26SM100_TMEM_LOAD_16dp32b32xES14_S1E_NS4_39AutoVectorizingCopyWithAssumedAlignmentILi128EEENS4_14SM90_TMA_STOREES1E_S20_S20_EEEvvEEEEvNT_6ParamsE:
	.zero		2944


//--------------------- SYMBOLS --------------------------

	.type		.nv.reservedSmem.offset0,@object
	.size		.nv.reservedSmem.offset0,0x4
	.type		.nv.reservedSmem.cap,@object
	.size		.nv.reservedSmem.cap,0x4
	.type		__assertfail,@function
